//
// Generated by NVIDIA NVVM Compiler
//
// Compiler Build ID: CL-36424714
// Cuda compilation tools, release 13.0, V13.0.88
// Based on NVVM 20.0.0
//

.version 9.0
.target sm_100
.address_size 64

	// .globl	_Z6rowAddPiS_S_ii

.visible .entry _Z6rowAddPiS_S_ii(
	.param .u64 .ptr .align 1 _Z6rowAddPiS_S_ii_param_0,
	.param .u64 .ptr .align 1 _Z6rowAddPiS_S_ii_param_1,
	.param .u64 .ptr .align 1 _Z6rowAddPiS_S_ii_param_2,
	.param .u32 _Z6rowAddPiS_S_ii_param_3,
	.param .u32 _Z6rowAddPiS_S_ii_param_4
)
{
	.reg .pred 	%p<10>;
	.reg .b32 	%r<123>;
	.reg .b64 	%rd<26>;

	ld.param.u64 	%rd7, [_Z6rowAddPiS_S_ii_param_0];
	ld.param.u64 	%rd8, [_Z6rowAddPiS_S_ii_param_1];
	ld.param.u64 	%rd9, [_Z6rowAddPiS_S_ii_param_2];
	ld.param.u32 	%r23, [_Z6rowAddPiS_S_ii_param_3];
	ld.param.u32 	%r24, [_Z6rowAddPiS_S_ii_param_4];
	cvta.to.global.u64 	%rd1, %rd9;
	cvta.to.global.u64 	%rd2, %rd8;
	cvta.to.global.u64 	%rd3, %rd7;
	mov.u32 	%r1, %ctaid.x;
	setp.ge.s32 	%p1, %r1, %r23;
	@%p1 bra 	$L__BB0_13;
	mul.lo.s32 	%r2, %r24, %r1;
	add.s32 	%r26, %r23, -1;
	and.b32  	%r3, %r23, 15;
	setp.lt.u32 	%p2, %r26, 15;
	mov.b32 	%r119, 0;
	@%p2 bra 	$L__BB0_4;
	and.b32  	%r119, %r23, -16;
	neg.s32 	%r117, %r119;
	add.s64 	%rd4, %rd3, 32;
	add.s64 	%rd5, %rd2, 32;
	add.s64 	%rd6, %rd1, 32;
	mov.u32 	%r116, %r2;
$L__BB0_3:
	.pragma "nounroll";
	mul.wide.s32 	%rd10, %r116, 4;
	add.s64 	%rd11, %rd4, %rd10;
	add.s64 	%rd12, %rd5, %rd10;
	add.s64 	%rd13, %rd6, %rd10;
	ld.global.u32 	%r27, [%rd11+-32];
	ld.global.u32 	%r28, [%rd12+-32];
	add.s32 	%r29, %r28, %r27;
	st.global.u32 	[%rd13+-32], %r29;
	ld.global.u32 	%r30, [%rd11+-28];
	ld.global.u32 	%r31, [%rd12+-28];
	add.s32 	%r32, %r31, %r30;
	st.global.u32 	[%rd13+-28], %r32;
	ld.global.u32 	%r33, [%rd11+-24];
	ld.global.u32 	%r34, [%rd12+-24];
	add.s32 	%r35, %r34, %r33;
	st.global.u32 	[%rd13+-24], %r35;
	ld.global.u32 	%r36, [%rd11+-20];
	ld.global.u32 	%r37, [%rd12+-20];
	add.s32 	%r38, %r37, %r36;
	st.global.u32 	[%rd13+-20], %r38;
	ld.global.u32 	%r39, [%rd11+-16];
	ld.global.u32 	%r40, [%rd12+-16];
	add.s32 	%r41, %r40, %r39;
	st.global.u32 	[%rd13+-16], %r41;
	ld.global.u32 	%r42, [%rd11+-12];
	ld.global.u32 	%r43, [%rd12+-12];
	add.s32 	%r44, %r43, %r42;
	st.global.u32 	[%rd13+-12], %r44;
	ld.global.u32 	%r45, [%rd11+-8];
	ld.global.u32 	%r46, [%rd12+-8];
	add.s32 	%r47, %r46, %r45;
	st.global.u32 	[%rd13+-8], %r47;
	ld.global.u32 	%r48, [%rd11+-4];
	ld.global.u32 	%r49, [%rd12+-4];
	add.s32 	%r50, %r49, %r48;
	st.global.u32 	[%rd13+-4], %r50;
	ld.global.u32 	%r51, [%rd11];
	ld.global.u32 	%r52, [%rd12];
	add.s32 	%r53, %r52, %r51;
	st.global.u32 	[%rd13], %r53;
	ld.global.u32 	%r54, [%rd11+4];
	ld.global.u32 	%r55, [%rd12+4];
	add.s32 	%r56, %r55, %r54;
	st.global.u32 	[%rd13+4], %r56;
	ld.global.u32 	%r57, [%rd11+8];
	ld.global.u32 	%r58, [%rd12+8];
	add.s32 	%r59, %r58, %r57;
	st.global.u32 	[%rd13+8], %r59;
	ld.global.u32 	%r60, [%rd11+12];
	ld.global.u32 	%r61, [%rd12+12];
	add.s32 	%r62, %r61, %r60;
	st.global.u32 	[%rd13+12], %r62;
	ld.global.u32 	%r63, [%rd11+16];
	ld.global.u32 	%r64, [%rd12+16];
	add.s32 	%r65, %r64, %r63;
	st.global.u32 	[%rd13+16], %r65;
	ld.global.u32 	%r66, [%rd11+20];
	ld.global.u32 	%r67, [%rd12+20];
	add.s32 	%r68, %r67, %r66;
	st.global.u32 	[%rd13+20], %r68;
	ld.global.u32 	%r69, [%rd11+24];
	ld.global.u32 	%r70, [%rd12+24];
	add.s32 	%r71, %r70, %r69;
	st.global.u32 	[%rd13+24], %r71;
	ld.global.u32 	%r72, [%rd11+28];
	ld.global.u32 	%r73, [%rd12+28];
	add.s32 	%r74, %r73, %r72;
	st.global.u32 	[%rd13+28], %r74;
	add.s32 	%r117, %r117, 16;
	add.s32 	%r116, %r116, 16;
	setp.ne.s32 	%p3, %r117, 0;
	@%p3 bra 	$L__BB0_3;
$L__BB0_4:
	setp.eq.s32 	%p4, %r3, 0;
	@%p4 bra 	$L__BB0_13;
	and.b32  	%r11, %r23, 7;
	setp.lt.u32 	%p5, %r3, 8;
	@%p5 bra 	$L__BB0_7;
	add.s32 	%r75, %r119, %r2;
	mul.wide.s32 	%rd14, %r75, 4;
	add.s64 	%rd15, %rd3, %rd14;
	ld.global.u32 	%r76, [%rd15];
	add.s64 	%rd16, %rd2, %rd14;
	ld.global.u32 	%r77, [%rd16];
	add.s32 	%r78, %r77, %r76;
	add.s64 	%rd17, %rd1, %rd14;
	st.global.u32 	[%rd17], %r78;
	ld.global.u32 	%r79, [%rd15+4];
	ld.global.u32 	%r80, [%rd16+4];
	add.s32 	%r81, %r80, %r79;
	st.global.u32 	[%rd17+4], %r81;
	ld.global.u32 	%r82, [%rd15+8];
	ld.global.u32 	%r83, [%rd16+8];
	add.s32 	%r84, %r83, %r82;
	st.global.u32 	[%rd17+8], %r84;
	ld.global.u32 	%r85, [%rd15+12];
	ld.global.u32 	%r86, [%rd16+12];
	add.s32 	%r87, %r86, %r85;
	st.global.u32 	[%rd17+12], %r87;
	ld.global.u32 	%r88, [%rd15+16];
	ld.global.u32 	%r89, [%rd16+16];
	add.s32 	%r90, %r89, %r88;
	st.global.u32 	[%rd17+16], %r90;
	ld.global.u32 	%r91, [%rd15+20];
	ld.global.u32 	%r92, [%rd16+20];
	add.s32 	%r93, %r92, %r91;
	st.global.u32 	[%rd17+20], %r93;
	ld.global.u32 	%r94, [%rd15+24];
	ld.global.u32 	%r95, [%rd16+24];
	add.s32 	%r96, %r95, %r94;
	st.global.u32 	[%rd17+24], %r96;
	ld.global.u32 	%r97, [%rd15+28];
	ld.global.u32 	%r98, [%rd16+28];
	add.s32 	%r99, %r98, %r97;
	st.global.u32 	[%rd17+28], %r99;
	add.s32 	%r119, %r119, 8;
$L__BB0_7:
	setp.eq.s32 	%p6, %r11, 0;
	@%p6 bra 	$L__BB0_13;
	and.b32  	%r14, %r23, 3;
	setp.lt.u32 	%p7, %r11, 4;
	@%p7 bra 	$L__BB0_10;
	add.s32 	%r100, %r119, %r2;
	mul.wide.s32 	%rd18, %r100, 4;
	add.s64 	%rd19, %rd3, %rd18;
	ld.global.u32 	%r101, [%rd19];
	add.s64 	%rd20, %rd2, %rd18;
	ld.global.u32 	%r102, [%rd20];
	add.s32 	%r103, %r102, %r101;
	add.s64 	%rd21, %rd1, %rd18;
	st.global.u32 	[%rd21], %r103;
	ld.global.u32 	%r104, [%rd19+4];
	ld.global.u32 	%r105, [%rd20+4];
	add.s32 	%r106, %r105, %r104;
	st.global.u32 	[%rd21+4], %r106;
	ld.global.u32 	%r107, [%rd19+8];
	ld.global.u32 	%r108, [%rd20+8];
	add.s32 	%r109, %r108, %r107;
	st.global.u32 	[%rd21+8], %r109;
	ld.global.u32 	%r110, [%rd19+12];
	ld.global.u32 	%r111, [%rd20+12];
	add.s32 	%r112, %r111, %r110;
	st.global.u32 	[%rd21+12], %r112;
	add.s32 	%r119, %r119, 4;
$L__BB0_10:
	setp.eq.s32 	%p8, %r14, 0;
	@%p8 bra 	$L__BB0_13;
	add.s32 	%r122, %r119, %r2;
	neg.s32 	%r121, %r14;
$L__BB0_12:
	.pragma "nounroll";
	mul.wide.s32 	%rd22, %r122, 4;
	add.s64 	%rd23, %rd1, %rd22;
	add.s64 	%rd24, %rd2, %rd22;
	add.s64 	%rd25, %rd3, %rd22;
	ld.global.u32 	%r113, [%rd25];
	ld.global.u32 	%r114, [%rd24];
	add.s32 	%r115, %r114, %r113;
	st.global.u32 	[%rd23], %r115;
	add.s32 	%r122, %r122, 1;
	add.s32 	%r121, %r121, 1;
	setp.ne.s32 	%p9, %r121, 0;
	@%p9 bra 	$L__BB0_12;
$L__BB0_13:
	ret;

}
	// .globl	_Z6colAddPiS_S_ii
.visible .entry _Z6colAddPiS_S_ii(
	.param .u64 .ptr .align 1 _Z6colAddPiS_S_ii_param_0,
	.param .u64 .ptr .align 1 _Z6colAddPiS_S_ii_param_1,
	.param .u64 .ptr .align 1 _Z6colAddPiS_S_ii_param_2,
	.param .u32 _Z6colAddPiS_S_ii_param_3,
	.param .u32 _Z6colAddPiS_S_ii_param_4
)
{
	.reg .pred 	%p<12>;
	.reg .b32 	%r<122>;
	.reg .b64 	%rd<101>;

	ld.param.u64 	%rd4, [_Z6colAddPiS_S_ii_param_0];
	ld.param.u64 	%rd5, [_Z6colAddPiS_S_ii_param_1];
	ld.param.u64 	%rd6, [_Z6colAddPiS_S_ii_param_2];
	ld.param.u32 	%r23, [_Z6colAddPiS_S_ii_param_3];
	ld.param.u32 	%r24, [_Z6colAddPiS_S_ii_param_4];
	cvta.to.global.u64 	%rd1, %rd6;
	cvta.to.global.u64 	%rd2, %rd5;
	cvta.to.global.u64 	%rd3, %rd4;
	mov.u32 	%r1, %ctaid.x;
	setp.ge.s32 	%p1, %r1, %r24;
	setp.lt.s32 	%p2, %r23, 1;
	or.pred  	%p3, %p1, %p2;
	@%p3 bra 	$L__BB1_13;
	and.b32  	%r2, %r23, 15;
	setp.lt.u32 	%p4, %r23, 16;
	mov.b32 	%r118, 0;
	@%p4 bra 	$L__BB1_4;
	and.b32  	%r118, %r23, 2147483632;
	neg.s32 	%r116, %r118;
	shl.b32 	%r5, %r24, 4;
	mul.wide.s32 	%rd11, %r24, 4;
	mov.u32 	%r115, %r1;
$L__BB1_3:
	.pragma "nounroll";
	mul.wide.s32 	%rd7, %r115, 4;
	add.s64 	%rd8, %rd3, %rd7;
	ld.global.u32 	%r26, [%rd8];
	add.s64 	%rd9, %rd2, %rd7;
	ld.global.u32 	%r27, [%rd9];
	add.s32 	%r28, %r27, %r26;
	add.s64 	%rd10, %rd1, %rd7;
	st.global.u32 	[%rd10], %r28;
	add.s64 	%rd12, %rd8, %rd11;
	ld.global.u32 	%r29, [%rd12];
	add.s64 	%rd13, %rd9, %rd11;
	ld.global.u32 	%r30, [%rd13];
	add.s32 	%r31, %r30, %r29;
	add.s64 	%rd14, %rd10, %rd11;
	st.global.u32 	[%rd14], %r31;
	add.s64 	%rd15, %rd12, %rd11;
	ld.global.u32 	%r32, [%rd15];
	add.s64 	%rd16, %rd13, %rd11;
	ld.global.u32 	%r33, [%rd16];
	add.s32 	%r34, %r33, %r32;
	add.s64 	%rd17, %rd14, %rd11;
	st.global.u32 	[%rd17], %r34;
	add.s64 	%rd18, %rd15, %rd11;
	ld.global.u32 	%r35, [%rd18];
	add.s64 	%rd19, %rd16, %rd11;
	ld.global.u32 	%r36, [%rd19];
	add.s32 	%r37, %r36, %r35;
	add.s64 	%rd20, %rd17, %rd11;
	st.global.u32 	[%rd20], %r37;
	add.s64 	%rd21, %rd18, %rd11;
	ld.global.u32 	%r38, [%rd21];
	add.s64 	%rd22, %rd19, %rd11;
	ld.global.u32 	%r39, [%rd22];
	add.s32 	%r40, %r39, %r38;
	add.s64 	%rd23, %rd20, %rd11;
	st.global.u32 	[%rd23], %r40;
	add.s64 	%rd24, %rd21, %rd11;
	ld.global.u32 	%r41, [%rd24];
	add.s64 	%rd25, %rd22, %rd11;
	ld.global.u32 	%r42, [%rd25];
	add.s32 	%r43, %r42, %r41;
	add.s64 	%rd26, %rd23, %rd11;
	st.global.u32 	[%rd26], %r43;
	add.s64 	%rd27, %rd24, %rd11;
	ld.global.u32 	%r44, [%rd27];
	add.s64 	%rd28, %rd25, %rd11;
	ld.global.u32 	%r45, [%rd28];
	add.s32 	%r46, %r45, %r44;
	add.s64 	%rd29, %rd26, %rd11;
	st.global.u32 	[%rd29], %r46;
	add.s64 	%rd30, %rd27, %rd11;
	ld.global.u32 	%r47, [%rd30];
	add.s64 	%rd31, %rd28, %rd11;
	ld.global.u32 	%r48, [%rd31];
	add.s32 	%r49, %r48, %r47;
	add.s64 	%rd32, %rd29, %rd11;
	st.global.u32 	[%rd32], %r49;
	add.s64 	%rd33, %rd30, %rd11;
	ld.global.u32 	%r50, [%rd33];
	add.s64 	%rd34, %rd31, %rd11;
	ld.global.u32 	%r51, [%rd34];
	add.s32 	%r52, %r51, %r50;
	add.s64 	%rd35, %rd32, %rd11;
	st.global.u32 	[%rd35], %r52;
	add.s64 	%rd36, %rd33, %rd11;
	ld.global.u32 	%r53, [%rd36];
	add.s64 	%rd37, %rd34, %rd11;
	ld.global.u32 	%r54, [%rd37];
	add.s32 	%r55, %r54, %r53;
	add.s64 	%rd38, %rd35, %rd11;
	st.global.u32 	[%rd38], %r55;
	add.s64 	%rd39, %rd36, %rd11;
	ld.global.u32 	%r56, [%rd39];
	add.s64 	%rd40, %rd37, %rd11;
	ld.global.u32 	%r57, [%rd40];
	add.s32 	%r58, %r57, %r56;
	add.s64 	%rd41, %rd38, %rd11;
	st.global.u32 	[%rd41], %r58;
	add.s64 	%rd42, %rd39, %rd11;
	ld.global.u32 	%r59, [%rd42];
	add.s64 	%rd43, %rd40, %rd11;
	ld.global.u32 	%r60, [%rd43];
	add.s32 	%r61, %r60, %r59;
	add.s64 	%rd44, %rd41, %rd11;
	st.global.u32 	[%rd44], %r61;
	add.s64 	%rd45, %rd42, %rd11;
	ld.global.u32 	%r62, [%rd45];
	add.s64 	%rd46, %rd43, %rd11;
	ld.global.u32 	%r63, [%rd46];
	add.s32 	%r64, %r63, %r62;
	add.s64 	%rd47, %rd44, %rd11;
	st.global.u32 	[%rd47], %r64;
	add.s64 	%rd48, %rd45, %rd11;
	ld.global.u32 	%r65, [%rd48];
	add.s64 	%rd49, %rd46, %rd11;
	ld.global.u32 	%r66, [%rd49];
	add.s32 	%r67, %r66, %r65;
	add.s64 	%rd50, %rd47, %rd11;
	st.global.u32 	[%rd50], %r67;
	add.s64 	%rd51, %rd48, %rd11;
	ld.global.u32 	%r68, [%rd51];
	add.s64 	%rd52, %rd49, %rd11;
	ld.global.u32 	%r69, [%rd52];
	add.s32 	%r70, %r69, %r68;
	add.s64 	%rd53, %rd50, %rd11;
	st.global.u32 	[%rd53], %r70;
	add.s64 	%rd54, %rd51, %rd11;
	ld.global.u32 	%r71, [%rd54];
	add.s64 	%rd55, %rd52, %rd11;
	ld.global.u32 	%r72, [%rd55];
	add.s32 	%r73, %r72, %r71;
	add.s64 	%rd56, %rd53, %rd11;
	st.global.u32 	[%rd56], %r73;
	add.s32 	%r116, %r116, 16;
	add.s32 	%r115, %r115, %r5;
	setp.ne.s32 	%p5, %r116, 0;
	@%p5 bra 	$L__BB1_3;
$L__BB1_4:
	setp.eq.s32 	%p6, %r2, 0;
	@%p6 bra 	$L__BB1_13;
	and.b32  	%r11, %r23, 7;
	setp.lt.u32 	%p7, %r2, 8;
	@%p7 bra 	$L__BB1_7;
	mad.lo.s32 	%r74, %r118, %r24, %r1;
	mul.wide.s32 	%rd57, %r74, 4;
	add.s64 	%rd58, %rd3, %rd57;
	ld.global.u32 	%r75, [%rd58];
	add.s64 	%rd59, %rd2, %rd57;
	ld.global.u32 	%r76, [%rd59];
	add.s32 	%r77, %r76, %r75;
	add.s64 	%rd60, %rd1, %rd57;
	st.global.u32 	[%rd60], %r77;
	mul.wide.s32 	%rd61, %r24, 4;
	add.s64 	%rd62, %rd58, %rd61;
	ld.global.u32 	%r78, [%rd62];
	add.s64 	%rd63, %rd59, %rd61;
	ld.global.u32 	%r79, [%rd63];
	add.s32 	%r80, %r79, %r78;
	add.s64 	%rd64, %rd60, %rd61;
	st.global.u32 	[%rd64], %r80;
	add.s64 	%rd65, %rd62, %rd61;
	ld.global.u32 	%r81, [%rd65];
	add.s64 	%rd66, %rd63, %rd61;
	ld.global.u32 	%r82, [%rd66];
	add.s32 	%r83, %r82, %r81;
	add.s64 	%rd67, %rd64, %rd61;
	st.global.u32 	[%rd67], %r83;
	add.s64 	%rd68, %rd65, %rd61;
	ld.global.u32 	%r84, [%rd68];
	add.s64 	%rd69, %rd66, %rd61;
	ld.global.u32 	%r85, [%rd69];
	add.s32 	%r86, %r85, %r84;
	add.s64 	%rd70, %rd67, %rd61;
	st.global.u32 	[%rd70], %r86;
	add.s64 	%rd71, %rd68, %rd61;
	ld.global.u32 	%r87, [%rd71];
	add.s64 	%rd72, %rd69, %rd61;
	ld.global.u32 	%r88, [%rd72];
	add.s32 	%r89, %r88, %r87;
	add.s64 	%rd73, %rd70, %rd61;
	st.global.u32 	[%rd73], %r89;
	add.s64 	%rd74, %rd71, %rd61;
	ld.global.u32 	%r90, [%rd74];
	add.s64 	%rd75, %rd72, %rd61;
	ld.global.u32 	%r91, [%rd75];
	add.s32 	%r92, %r91, %r90;
	add.s64 	%rd76, %rd73, %rd61;
	st.global.u32 	[%rd76], %r92;
	add.s64 	%rd77, %rd74, %rd61;
	ld.global.u32 	%r93, [%rd77];
	add.s64 	%rd78, %rd75, %rd61;
	ld.global.u32 	%r94, [%rd78];
	add.s32 	%r95, %r94, %r93;
	add.s64 	%rd79, %rd76, %rd61;
	st.global.u32 	[%rd79], %r95;
	add.s64 	%rd80, %rd77, %rd61;
	ld.global.u32 	%r96, [%rd80];
	add.s64 	%rd81, %rd78, %rd61;
	ld.global.u32 	%r97, [%rd81];
	add.s32 	%r98, %r97, %r96;
	add.s64 	%rd82, %rd79, %rd61;
	st.global.u32 	[%rd82], %r98;
	add.s32 	%r118, %r118, 8;
$L__BB1_7:
	setp.eq.s32 	%p8, %r11, 0;
	@%p8 bra 	$L__BB1_13;
	and.b32  	%r14, %r23, 3;
	setp.lt.u32 	%p9, %r11, 4;
	@%p9 bra 	$L__BB1_10;
	mad.lo.s32 	%r99, %r118, %r24, %r1;
	mul.wide.s32 	%rd83, %r99, 4;
	add.s64 	%rd84, %rd3, %rd83;
	ld.global.u32 	%r100, [%rd84];
	add.s64 	%rd85, %rd2, %rd83;
	ld.global.u32 	%r101, [%rd85];
	add.s32 	%r102, %r101, %r100;
	add.s64 	%rd86, %rd1, %rd83;
	st.global.u32 	[%rd86], %r102;
	mul.wide.s32 	%rd87, %r24, 4;
	add.s64 	%rd88, %rd84, %rd87;
	ld.global.u32 	%r103, [%rd88];
	add.s64 	%rd89, %rd85, %rd87;
	ld.global.u32 	%r104, [%rd89];
	add.s32 	%r105, %r104, %r103;
	add.s64 	%rd90, %rd86, %rd87;
	st.global.u32 	[%rd90], %r105;
	add.s64 	%rd91, %rd88, %rd87;
	ld.global.u32 	%r106, [%rd91];
	add.s64 	%rd92, %rd89, %rd87;
	ld.global.u32 	%r107, [%rd92];
	add.s32 	%r108, %r107, %r106;
	add.s64 	%rd93, %rd90, %rd87;
	st.global.u32 	[%rd93], %r108;
	add.s64 	%rd94, %rd91, %rd87;
	ld.global.u32 	%r109, [%rd94];
	add.s64 	%rd95, %rd92, %rd87;
	ld.global.u32 	%r110, [%rd95];
	add.s32 	%r111, %r110, %r109;
	add.s64 	%rd96, %rd93, %rd87;
	st.global.u32 	[%rd96], %r111;
	add.s32 	%r118, %r118, 4;
$L__BB1_10:
	setp.eq.s32 	%p10, %r14, 0;
	@%p10 bra 	$L__BB1_13;
	mad.lo.s32 	%r121, %r118, %r24, %r1;
	neg.s32 	%r120, %r14;
$L__BB1_12:
	.pragma "nounroll";
	mul.wide.s32 	%rd97, %r121, 4;
	add.s64 	%rd98, %rd3, %rd97;
	ld.global.u32 	%r112, [%rd98];
	add.s64 	%rd99, %rd2, %rd97;
	ld.global.u32 	%r113, [%rd99];
	add.s32 	%r114, %r113, %r112;
	add.s64 	%rd100, %rd1, %rd97;
	st.global.u32 	[%rd100], %r114;
	add.s32 	%r121, %r121, %r24;
	add.s32 	%r120, %r120, 1;
	setp.ne.s32 	%p11, %r120, 0;
	@%p11 bra 	$L__BB1_12;
$L__BB1_13:
	ret;

}
	// .globl	_Z7elemAddPiS_S_ii
.visible .entry _Z7elemAddPiS_S_ii(
	.param .u64 .ptr .align 1 _Z7elemAddPiS_S_ii_param_0,
	.param .u64 .ptr .align 1 _Z7elemAddPiS_S_ii_param_1,
	.param .u64 .ptr .align 1 _Z7elemAddPiS_S_ii_param_2,
	.param .u32 _Z7elemAddPiS_S_ii_param_3,
	.param .u32 _Z7elemAddPiS_S_ii_param_4
)
{
	.reg .pred 	%p<2>;
	.reg .b32 	%r<12>;
	.reg .b64 	%rd<11>;

	ld.param.u64 	%rd1, [_Z7elemAddPiS_S_ii_param_0];
	ld.param.u64 	%rd2, [_Z7elemAddPiS_S_ii_param_1];
	ld.param.u64 	%rd3, [_Z7elemAddPiS_S_ii_param_2];
	ld.param.u32 	%r2, [_Z7elemAddPiS_S_ii_param_3];
	ld.param.u32 	%r3, [_Z7elemAddPiS_S_ii_param_4];
	mov.u32 	%r4, %tid.x;
	mov.u32 	%r5, %ctaid.x;
	add.s32 	%r6, %r4, %r5;
	mov.u32 	%r7, %ntid.x;
	add.s32 	%r1, %r6, %r7;
	mul.lo.s32 	%r8, %r3, %r2;
	setp.ge.s32 	%p1, %r1, %r8;
	@%p1 bra 	$L__BB2_2;
	cvta.to.global.u64 	%rd4, %rd1;
	cvta.to.global.u64 	%rd5, %rd2;
	cvta.to.global.u64 	%rd6, %rd3;
	mul.wide.s32 	%rd7, %r1, 4;
	add.s64 	%rd8, %rd4, %rd7;
	ld.global.u32 	%r9, [%rd8];
	add.s64 	%rd9, %rd5, %rd7;
	ld.global.u32 	%r10, [%rd9];
	add.s32 	%r11, %r10, %r9;
	add.s64 	%rd10, %rd6, %rd7;
	st.global.u32 	[%rd10], %r11;
$L__BB2_2:
	ret;

}


// ===== COMPILED SASS (sm_100) =====

	.target	sm_100

	.elftype	@"ET_EXEC"


//--------------------- .note.nv.tkinfo           --------------------------
	.section	.note.nv.tkinfo,"",@"SHT_NOTE"
	.sectionflags	@"SHF_NOTE_NV_TKINFO"
	.tkinfo
        /*0018*/ 	.word	0x00000002
        /*0030*/ 	.string	""
        /*0030*/ 	.string	"ptxas"
        /*0030*/ 	.string	"Cuda compilation tools, release 13.0, V13.0.88"
        /*0030*/ 	.string	"Build cuda_13.0.r13.0/compiler.36424714_0"
        /*0030*/ 	.string	"-arch sm_100 -m 64 "



//--------------------- .note.nv.cuinfo           --------------------------
	.section	.note.nv.cuinfo,"",@"SHT_NOTE"
	.sectionflags	@"SHF_NOTE_NV_CUINFO"
        /*0018*/ 	.short	0x0002
        /*001a*/ 	.short	0x0064
        /*001c*/ 	.short	0x0082
	.zero		2


//--------------------- .nv.info                  --------------------------
	.section	.nv.info,"",@"SHT_CUDA_INFO"
	.align	4


	//----- nvinfo : EIATTR_REGCOUNT
	.align		4
        /*0000*/ 	.byte	0x04, 0x2f
        /*0002*/ 	.short	(.L_1 - .L_0)
	.align		4
.L_0:
        /*0004*/ 	.word	index@(_Z6rowAddPiS_S_ii)
        /*0008*/ 	.word	0x00000014


	//----- nvinfo : EIATTR_FRAME_SIZE
	.align		4
.L_1:
        /*000c*/ 	.byte	0x04, 0x11
        /*000e*/ 	.short	(.L_3 - .L_2)
	.align		4
.L_2:
        /*0010*/ 	.word	index@(_Z6rowAddPiS_S_ii)
        /*0014*/ 	.word	0x00000000


	//----- nvinfo : EIATTR_REGCOUNT
	.align		4
.L_3:
        /*0018*/ 	.byte	0x04, 0x2f
        /*001a*/ 	.short	(.L_5 - .L_4)
	.align		4
.L_4:
        /*001c*/ 	.word	index@(_Z6colAddPiS_S_ii)
        /*0020*/ 	.word	0x0000001c


	//----- nvinfo : EIATTR_FRAME_SIZE
	.align		4
.L_5:
        /*0024*/ 	.byte	0x04, 0x11
        /*0026*/ 	.short	(.L_7 - .L_6)
	.align		4
.L_6:
        /*0028*/ 	.word	index@(_Z6colAddPiS_S_ii)
        /*002c*/ 	.word	0x00000000


	//----- nvinfo : EIATTR_REGCOUNT
	.align		4
.L_7:
        /*0030*/ 	.byte	0x04, 0x2f
        /*0032*/ 	.short	(.L_9 - .L_8)
	.align		4
.L_8:
        /*0034*/ 	.word	index@(_Z7elemAddPiS_S_ii)
        /*0038*/ 	.word	0x0000000c


	//----- nvinfo : EIATTR_FRAME_SIZE
	.align		4
.L_9:
        /*003c*/ 	.byte	0x04, 0x11
        /*003e*/ 	.short	(.L_11 - .L_10)
	.align		4
.L_10:
        /*0040*/ 	.word	index@(_Z7elemAddPiS_S_ii)
        /*0044*/ 	.word	0x00000000


	//----- nvinfo : EIATTR_MIN_STACK_SIZE
	.align		4
.L_11:
        /*0048*/ 	.byte	0x04, 0x12
        /*004a*/ 	.short	(.L_13 - .L_12)
	.align		4
.L_12:
        /*004c*/ 	.word	index@(_Z7elemAddPiS_S_ii)
        /*0050*/ 	.word	0x00000000


	//----- nvinfo : EIATTR_MIN_STACK_SIZE
	.align		4
.L_13:
        /*0054*/ 	.byte	0x04, 0x12
        /*0056*/ 	.short	(.L_15 - .L_14)
	.align		4
.L_14:
        /*0058*/ 	.word	index@(_Z6colAddPiS_S_ii)
        /*005c*/ 	.word	0x00000000


	//----- nvinfo : EIATTR_MIN_STACK_SIZE
	.align		4
.L_15:
        /*0060*/ 	.byte	0x04, 0x12
        /*0062*/ 	.short	(.L_17 - .L_16)
	.align		4
.L_16:
        /*0064*/ 	.word	index@(_Z6rowAddPiS_S_ii)
        /*0068*/ 	.word	0x00000000
.L_17:


//--------------------- .nv.compat                --------------------------
	.section	.nv.compat,"",@"SHT_CUDA_COMPAT_INFO"
	.align	4
        /*0000*/ 	.byte	0x02, 0x09, 0x00, 0x00, 0x02, 0x02, 0x01, 0x00, 0x02, 0x05, 0x05, 0x00, 0x03, 0x07, 0x01, 0x01
        /*0010*/ 	.byte	0x02, 0x03, 0x00, 0x00, 0x02, 0x06, 0x01, 0x00, 0x04, 0x0b, 0x08, 0x00, 0x09, 0x00, 0x00, 0x00
        /*0020*/ 	.byte	0x00, 0x00, 0x00, 0x00


//--------------------- .nv.info._Z7elemAddPiS_S_ii --------------------------
	.section	.nv.info._Z7elemAddPiS_S_ii,"",@"SHT_CUDA_INFO"
	.sectionflags	@""
	.align	4


	//----- nvinfo : EIATTR_CUDA_API_VERSION
	.align		4
        /*0000*/ 	.byte	0x04, 0x37
        /*0002*/ 	.short	(.L_19 - .L_18)
.L_18:
        /*0004*/ 	.word	0x00000082


	//----- nvinfo : EIATTR_KPARAM_INFO
	.align		4
.L_19:
        /*0008*/ 	.byte	0x04, 0x17
        /*000a*/ 	.short	(.L_21 - .L_20)
.L_20:
        /*000c*/ 	.word	0x00000000
        /*0010*/ 	.short	0x0004
        /*0012*/ 	.short	0x001c
        /*0014*/ 	.byte	0x00, 0xf0, 0x11, 0x00


	//----- nvinfo : EIATTR_KPARAM_INFO
	.align		4
.L_21:
        /*0018*/ 	.byte	0x04, 0x17
        /*001a*/ 	.short	(.L_23 - .L_22)
.L_22:
        /*001c*/ 	.word	0x00000000
        /*0020*/ 	.short	0x0003
        /*0022*/ 	.short	0x0018
        /*0024*/ 	.byte	0x00, 0xf0, 0x11, 0x00


	//----- nvinfo : EIATTR_KPARAM_INFO
	.align		4
.L_23:
        /*0028*/ 	.byte	0x04, 0x17
        /*002a*/ 	.short	(.L_25 - .L_24)
.L_24:
        /*002c*/ 	.word	0x00000000
        /*0030*/ 	.short	0x0002
        /*0032*/ 	.short	0x0010
        /*0034*/ 	.byte	0x00, 0xf5, 0x21, 0x00


	//----- nvinfo : EIATTR_KPARAM_INFO
	.align		4
.L_25:
        /*0038*/ 	.byte	0x04, 0x17
        /*003a*/ 	.short	(.L_27 - .L_26)
.L_26:
        /*003c*/ 	.word	0x00000000
        /*0040*/ 	.short	0x0001
        /*0042*/ 	.short	0x0008
        /*0044*/ 	.byte	0x00, 0xf5, 0x21, 0x00


	//----- nvinfo : EIATTR_KPARAM_INFO
	.align		4
.L_27:
        /*0048*/ 	.byte	0x04, 0x17
        /*004a*/ 	.short	(.L_29 - .L_28)
.L_28:
        /*004c*/ 	.word	0x00000000
        /*0050*/ 	.short	0x0000
        /*0052*/ 	.short	0x0000
        /*0054*/ 	.byte	0x00, 0xf5, 0x21, 0x00


	//----- nvinfo : EIATTR_SPARSE_MMA_MASK
	.align		4
.L_29:
        /*0058*/ 	.byte	0x03, 0x50
        /*005a*/ 	.short	0x0000


	//----- nvinfo : EIATTR_MAXREG_COUNT
	.align		4
        /*005c*/ 	.byte	0x03, 0x1b
        /*005e*/ 	.short	0x00ff


	//----- nvinfo : EIATTR_MERCURY_ISA_VERSION
	.align		4
        /*0060*/ 	.byte	0x03, 0x5f
        /*0062*/ 	.short	0x0101


	//----- nvinfo : EIATTR_VRC_CTA_INIT_COUNT
	.align		4
        /*0064*/ 	.byte	0x02, 0x4a
	.zero		1
	.zero		1


	//----- nvinfo : EIATTR_EXIT_INSTR_OFFSETS
	.align		4
        /*0068*/ 	.byte	0x04, 0x1c
        /*006a*/ 	.short	(.L_31 - .L_30)


	//   ....[0]....
.L_30:
        /*006c*/ 	.word	0x00000080


	//   ....[1]....
        /*0070*/ 	.word	0x00000140


	//----- nvinfo : EIATTR_CBANK_PARAM_SIZE
	.align		4
.L_31:
        /*0074*/ 	.byte	0x03, 0x19
        /*0076*/ 	.short	0x0020


	//----- nvinfo : EIATTR_PARAM_CBANK
	.align		4
        /*0078*/ 	.byte	0x04, 0x0a
        /*007a*/ 	.short	(.L_33 - .L_32)
	.align		4
.L_32:
        /*007c*/ 	.word	index@(.nv.constant0._Z7elemAddPiS_S_ii)
        /*0080*/ 	.short	0x0380
        /*0082*/ 	.short	0x0020


	//----- nvinfo : EIATTR_SW_WAR
	.align		4
.L_33:
        /*0084*/ 	.byte	0x04, 0x36
        /*0086*/ 	.short	(.L_35 - .L_34)
.L_34:
        /*0088*/ 	.word	0x00000008
.L_35:


//--------------------- .nv.info._Z6colAddPiS_S_ii --------------------------
	.section	.nv.info._Z6colAddPiS_S_ii,"",@"SHT_CUDA_INFO"
	.sectionflags	@""
	.align	4


	//----- nvinfo : EIATTR_CUDA_API_VERSION
	.align		4
        /*0000*/ 	.byte	0x04, 0x37
        /*0002*/ 	.short	(.L_37 - .L_36)
.L_36:
        /*0004*/ 	.word	0x00000082


	//----- nvinfo : EIATTR_KPARAM_INFO
	.align		4
.L_37:
        /*0008*/ 	.byte	0x04, 0x17
        /*000a*/ 	.short	(.L_39 - .L_38)
.L_38:
        /*000c*/ 	.word	0x00000000
        /*0010*/ 	.short	0x0004
        /*0012*/ 	.short	0x001c
        /*0014*/ 	.byte	0x00, 0xf0, 0x11, 0x00


	//----- nvinfo : EIATTR_KPARAM_INFO
	.align		4
.L_39:
        /*0018*/ 	.byte	0x04, 0x17
        /*001a*/ 	.short	(.L_41 - .L_40)
.L_40:
        /*001c*/ 	.word	0x00000000
        /*0020*/ 	.short	0x0003
        /*0022*/ 	.short	0x0018
        /*0024*/ 	.byte	0x00, 0xf0, 0x11, 0x00


	//----- nvinfo : EIATTR_KPARAM_INFO
	.align		4
.L_41:
        /*0028*/ 	.byte	0x04, 0x17
        /*002a*/ 	.short	(.L_43 - .L_42)
.L_42:
        /*002c*/ 	.word	0x00000000
        /*0030*/ 	.short	0x0002
        /*0032*/ 	.short	0x0010
        /*0034*/ 	.byte	0x00, 0xf5, 0x21, 0x00


	//----- nvinfo : EIATTR_KPARAM_INFO
	.align		4
.L_43:
        /*0038*/ 	.byte	0x04, 0x17
        /*003a*/ 	.short	(.L_45 - .L_44)
.L_44:
        /*003c*/ 	.word	0x00000000
        /*0040*/ 	.short	0x0001
        /*0042*/ 	.short	0x0008
        /*0044*/ 	.byte	0x00, 0xf5, 0x21, 0x00


	//----- nvinfo : EIATTR_KPARAM_INFO
	.align		4
.L_45:
        /*0048*/ 	.byte	0x04, 0x17
        /*004a*/ 	.short	(.L_47 - .L_46)
.L_46:
        /*004c*/ 	.word	0x00000000
        /*0050*/ 	.short	0x0000
        /*0052*/ 	.short	0x0000
        /*0054*/ 	.byte	0x00, 0xf5, 0x21, 0x00


	//----- nvinfo : EIATTR_SPARSE_MMA_MASK
	.align		4
.L_47:
        /*0058*/ 	.byte	0x03, 0x50
        /*005a*/ 	.short	0x0000


	//----- nvinfo : EIATTR_MAXREG_COUNT
	.align		4
        /*005c*/ 	.byte	0x03, 0x1b
        /*005e*/ 	.short	0x00ff


	//----- nvinfo : EIATTR_MERCURY_ISA_VERSION
	.align		4
        /*0060*/ 	.byte	0x03, 0x5f
        /*0062*/ 	.short	0x0101


	//----- nvinfo : EIATTR_VRC_CTA_INIT_COUNT
	.align		4
        /*0064*/ 	.byte	0x02, 0x4a
	.zero		1
	.zero		1


	//----- nvinfo : EIATTR_EXIT_INSTR_OFFSETS
	.align		4
        /*0068*/ 	.byte	0x04, 0x1c
        /*006a*/ 	.short	(.L_49 - .L_48)


	//   ....[0]....
.L_48:
        /*006c*/ 	.word	0x00000050


	//   ....[1]....
        /*0070*/ 	.word	0x00000860


	//   ....[2]....
        /*0074*/ 	.word	0x00000c80


	//   ....[3]....
        /*0078*/ 	.word	0x00000ee0


	//   ....[4]....
        /*007c*/ 	.word	0x00000ff0


	//----- nvinfo : EIATTR_CBANK_PARAM_SIZE
	.align		4
.L_49:
        /*0080*/ 	.byte	0x03, 0x19
        /*0082*/ 	.short	0x0020


	//----- nvinfo : EIATTR_PARAM_CBANK
	.align		4
        /*0084*/ 	.byte	0x04, 0x0a
        /*0086*/ 	.short	(.L_51 - .L_50)
	.align		4
.L_50:
        /*0088*/ 	.word	index@(.nv.constant0._Z6colAddPiS_S_ii)
        /*008c*/ 	.short	0x0380
        /*008e*/ 	.short	0x0020


	//----- nvinfo : EIATTR_SW_WAR
	.align		4
.L_51:
        /*0090*/ 	.byte	0x04, 0x36
        /*0092*/ 	.short	(.L_53 - .L_52)
.L_52:
        /*0094*/ 	.word	0x00000008
.L_53:


//--------------------- .nv.info._Z6rowAddPiS_S_ii --------------------------
	.section	.nv.info._Z6rowAddPiS_S_ii,"",@"SHT_CUDA_INFO"
	.sectionflags	@""
	.align	4


	//----- nvinfo : EIATTR_CUDA_API_VERSION
	.align		4
        /*0000*/ 	.byte	0x04, 0x37
        /*0002*/ 	.short	(.L_55 - .L_54)
.L_54:
        /*0004*/ 	.word	0x00000082


	//----- nvinfo : EIATTR_KPARAM_INFO
	.align		4
.L_55:
        /*0008*/ 	.byte	0x04, 0x17
        /*000a*/ 	.short	(.L_57 - .L_56)
.L_56:
        /*000c*/ 	.word	0x00000000
        /*0010*/ 	.short	0x0004
        /*0012*/ 	.short	0x001c
        /*0014*/ 	.byte	0x00, 0xf0, 0x11, 0x00


	//----- nvinfo : EIATTR_KPARAM_INFO
	.align		4
.L_57:
        /*0018*/ 	.byte	0x04, 0x17
        /*001a*/ 	.short	(.L_59 - .L_58)
.L_58:
        /*001c*/ 	.word	0x00000000
        /*0020*/ 	.short	0x0003
        /*0022*/ 	.short	0x0018
        /*0024*/ 	.byte	0x00, 0xf0, 0x11, 0x00


	//----- nvinfo : EIATTR_KPARAM_INFO
	.align		4
.L_59:
        /*0028*/ 	.byte	0x04, 0x17
        /*002a*/ 	.short	(.L_61 - .L_60)
.L_60:
        /*002c*/ 	.word	0x00000000
        /*0030*/ 	.short	0x0002
        /*0032*/ 	.short	0x0010
        /*0034*/ 	.byte	0x00, 0xf5, 0x21, 0x00


	//----- nvinfo : EIATTR_KPARAM_INFO
	.align		4
.L_61:
        /*0038*/ 	.byte	0x04, 0x17
        /*003a*/ 	.short	(.L_63 - .L_62)
.L_62:
        /*003c*/ 	.word	0x00000000
        /*0040*/ 	.short	0x0001
        /*0042*/ 	.short	0x0008
        /*0044*/ 	.byte	0x00, 0xf5, 0x21, 0x00


	//----- nvinfo : EIATTR_KPARAM_INFO
	.align		4
.L_63:
        /*0048*/ 	.byte	0x04, 0x17
        /*004a*/ 	.short	(.L_65 - .L_64)
.L_64:
        /*004c*/ 	.word	0x00000000
        /*0050*/ 	.short	0x0000
        /*0052*/ 	.short	0x0000
        /*0054*/ 	.byte	0x00, 0xf5, 0x21, 0x00


	//----- nvinfo : EIATTR_SPARSE_MMA_MASK
	.align		4
.L_65:
        /*0058*/ 	.byte	0x03, 0x50
        /*005a*/ 	.short	0x0000


	//----- nvinfo : EIATTR_MAXREG_COUNT
	.align		4
        /*005c*/ 	.byte	0x03, 0x1b
        /*005e*/ 	.short	0x00ff


	//----- nvinfo : EIATTR_MERCURY_ISA_VERSION
	.align		4
        /*0060*/ 	.byte	0x03, 0x5f
        /*0062*/ 	.short	0x0101


	//----- nvinfo : EIATTR_VRC_CTA_INIT_COUNT
	.align		4
        /*0064*/ 	.byte	0x02, 0x4a
	.zero		1
	.zero		1


	//----- nvinfo : EIATTR_EXIT_INSTR_OFFSETS
	.align		4
        /*0068*/ 	.byte	0x04, 0x1c
        /*006a*/ 	.short	(.L_67 - .L_66)


	//   ....[0]....
.L_66:
        /*006c*/ 	.word	0x00000040


	//   ....[1]....
        /*0070*/ 	.word	0x00000660


	//   ....[2]....
        /*0074*/ 	.word	0x00000930


	//   ....[3]....
        /*0078*/ 	.word	0x00000b00


	//   ....[4]....
        /*007c*/ 	.word	0x00000c10


	//----- nvinfo : EIATTR_CBANK_PARAM_SIZE
	.align		4
.L_67:
        /*0080*/ 	.byte	0x03, 0x19
        /*0082*/ 	.short	0x0020


	//----- nvinfo : EIATTR_PARAM_CBANK
	.align		4
        /*0084*/ 	.byte	0x04, 0x0a
        /*0086*/ 	.short	(.L_69 - .L_68)
	.align		4
.L_68:
        /*0088*/ 	.word	index@(.nv.constant0._Z6rowAddPiS_S_ii)
        /*008c*/ 	.short	0x0380
        /*008e*/ 	.short	0x0020


	//----- nvinfo : EIATTR_SW_WAR
	.align		4
.L_69:
        /*0090*/ 	.byte	0x04, 0x36
        /*0092*/ 	.short	(.L_71 - .L_70)
.L_70:
        /*0094*/ 	.word	0x00000008
.L_71:


//--------------------- .nv.callgraph             --------------------------
	.section	.nv.callgraph,"",@"SHT_CUDA_CALLGRAPH"
	.align	4
	.sectionentsize	8
	.align		4
        /*0000*/ 	.word	0x00000000
	.align		4
        /*0004*/ 	.word	0xffffffff
	.align		4
        /*0008*/ 	.word	0x00000000
	.align		4
        /*000c*/ 	.word	0xfffffffe
	.align		4
        /*0010*/ 	.word	0x00000000
	.align		4
        /*0014*/ 	.word	0xfffffffd
	.align		4
        /*0018*/ 	.word	0x00000000
	.align		4
        /*001c*/ 	.word	0xfffffffc


//--------------------- .text._Z7elemAddPiS_S_ii  --------------------------
	.section	.text._Z7elemAddPiS_S_ii,"ax",@progbits
	.align	128
        .global         _Z7elemAddPiS_S_ii
        .type           _Z7elemAddPiS_S_ii,@function
        .size           _Z7elemAddPiS_S_ii,(.L_x_13 - _Z7elemAddPiS_S_ii)
        .other          _Z7elemAddPiS_S_ii,@"STO_CUDA_ENTRY STV_DEFAULT"
_Z7elemAddPiS_S_ii:
.text._Z7elemAddPiS_S_ii:
[----:B------:R-:W-:Y:S01]  /*0000*/  LDC R1, c[0x0][0x37c] ;  /* 0x0000df00ff017b82 */ /* 0x000fe20000000800 */
[----:B------:R-:W0:Y:S07]  /*0010*/  S2R R9, SR_TID.X ;  /* 0x0000000000097919 */ /* 0x000e2e0000002100 */
[----:B------:R-:W0:Y:S01]  /*0020*/  S2UR UR6, SR_CTAID.X ;  /* 0x00000000000679c3 */ /* 0x000e220000002500 */
[----:B------:R-:W1:Y:S07]  /*0030*/  LDCU.64 UR4, c[0x0][0x398] ;  /* 0x00007300ff0477ac */ /* 0x000e6e0008000a00 */
[----:B------:R-:W0:Y:S01]  /*0040*/  LDC R0, c[0x0][0x360] ;  /* 0x0000d800ff007b82 */ /* 0x000e220000000800 */
[----:B-1----:R-:W-:Y:S01]  /*0050*/  UIMAD UR4, UR5, UR4, URZ ;  /* 0x00000004050472a4 */ /* 0x002fe2000f8e02ff */
[----:B0-----:R-:W-:-:S05]  /*0060*/  IADD3 R9, PT, PT, R0, UR6, R9 ;  /* 0x0000000600097c10 */ /* 0x001fca000fffe009 */
[----:B------:R-:W-:-:S13]  /*0070*/  ISETP.GE.AND P0, PT, R9, UR4, PT ;  /* 0x0000000409007c0c */ /* 0x000fda000bf06270 */
[----:B------:R-:W-:Y:S05]  /*0080*/  @P0 EXIT ;  /* 0x000000000000094d */ /* 0x000fea0003800000 */
[----:B------:R-:W0:Y:S01]  /*0090*/  LDC.64 R2, c[0x0][0x380] ;  /* 0x0000e000ff027b82 */ /* 0x000e220000000a00 */
[----:B------:R-:W1:Y:S07]  /*00a0*/  LDCU.64 UR4, c[0x0][0x358] ;  /* 0x00006b00ff0477ac */ /* 0x000e6e0008000a00 */
[----:B------:R-:W2:Y:S08]  /*00b0*/  LDC.64 R4, c[0x0][0x388] ;  /* 0x0000e200ff047b82 */ /* 0x000eb00000000a00 */
[----:B------:R-:W3:Y:S01]  /*00c0*/  LDC.64 R6, c[0x0][0x390] ;  /* 0x0000e400ff067b82 */ /* 0x000ee20000000a00 */
[----:B0-----:R-:W-:-:S06]  /*00d0*/  IMAD.WIDE R2, R9, 0x4, R2 ;  /* 0x0000000409027825 */ /* 0x001fcc00078e0202 */
[----:B-1----:R-:W4:Y:S01]  /*00e0*/  LDG.E R2, desc[UR4][R2.64] ;  /* 0x0000000402027981 */ /* 0x002f22000c1e1900 */
[----:B--2---:R-:W-:-:S06]  /*00f0*/  IMAD.WIDE R4, R9, 0x4, R4 ;  /* 0x0000000409047825 */ /* 0x004fcc00078e0204 */
[----:B------:R-:W4:Y:S01]  /*0100*/  LDG.E R5, desc[UR4][R4.64] ;  /* 0x0000000404057981 */ /* 0x000f22000c1e1900 */
[----:B---3--:R-:W-:Y:S01]  /*0110*/  IMAD.WIDE R6, R9, 0x4, R6 ;  /* 0x0000000409067825 */ /* 0x008fe200078e0206 */
[----:B----4-:R-:W-:-:S05]  /*0120*/  IADD3 R9, PT, PT, R2, R5, RZ ;  /* 0x0000000502097210 */ /* 0x010fca0007ffe0ff */
[----:B------:R-:W-:Y:S01]  /*0130*/  STG.E desc[UR4][R6.64], R9 ;  /* 0x0000000906007986 */ /* 0x000fe2000c101904 */
[----:B------:R-:W-:Y:S05]  /*0140*/  EXIT ;  /* 0x000000000000794d */ /* 0x000fea0003800000 */
.L_x_0:
[----:B------:R-:W-:-:S00]  /*0150*/  BRA `(.L_x_0) ;  /* 0xfffffffc00fc7947 */ /* 0x000fc0000383ffff */
[----:B------:R-:W-:-:S00]  /*0160*/  NOP ;  /* 0x0000000000007918 */ /* 0x000fc00000000000 */
        /* <DEDUP_REMOVED lines=9> */
.L_x_13:


//--------------------- .text._Z6colAddPiS_S_ii   --------------------------
	.section	.text._Z6colAddPiS_S_ii,"ax",@progbits
	.align	128
        .global         _Z6colAddPiS_S_ii
        .type           _Z6colAddPiS_S_ii,@function
        .size           _Z6colAddPiS_S_ii,(.L_x_14 - _Z6colAddPiS_S_ii)
        .other          _Z6colAddPiS_S_ii,@"STO_CUDA_ENTRY STV_DEFAULT"
_Z6colAddPiS_S_ii:
.text._Z6colAddPiS_S_ii:
[----:B------:R-:W-:Y:S08]  /*0000*/  LDC R1, c[0x0][0x37c] ;  /* 0x0000df00ff017b82 */ /* 0x000ff00000000800 */
[----:B------:R-:W0:Y:S08]  /*0010*/  LDC.64 R2, c[0x0][0x398] ;  /* 0x0000e600ff027b82 */ /* 0x000e300000000a00 */
[----:B------:R-:W1:Y:S01]  /*0020*/  S2UR UR4, SR_CTAID.X ;  /* 0x00000000000479c3 */ /* 0x000e620000002500 */
[----:B0-----:R-:W-:-:S04]  /*0030*/  ISETP.GE.AND P0, PT, R2, 0x1, PT ;  /* 0x000000010200780c */ /* 0x001fc80003f06270 */
[----:B-1----:R-:W-:-:S13]  /*0040*/  ISETP.LE.OR P0, PT, R3, UR4, !P0 ;  /* 0x0000000403007c0c */ /* 0x002fda000c703670 */
[----:B------:R-:W-:Y:S05]  /*0050*/  @P0 EXIT ;  /* 0x000000000000094d */ /* 0x000fea0003800000 */
[C---:B------:R-:W-:Y:S01]  /*0060*/  ISETP.GE.U32.AND P1, PT, R2.reuse, 0x10, PT ;  /* 0x000000100200780c */ /* 0x040fe20003f26070 */
[----:B------:R-:W0:Y:S01]  /*0070*/  LDCU.64 UR6, c[0x0][0x358] ;  /* 0x00006b00ff0677ac */ /* 0x000e220008000a00 */
[----:B------:R-:W-:Y:S01]  /*0080*/  LOP3.LUT R12, R2, 0xf, RZ, 0xc0, !PT ;  /* 0x0000000f020c7812 */ /* 0x000fe200078ec0ff */
[----:B------:R-:W-:-:S03]  /*0090*/  HFMA2 R0, -RZ, RZ, 0, 0 ;  /* 0x00000000ff007431 */ /* 0x000fc600000001ff */
[----:B------:R-:W-:-:S07]  /*00a0*/  ISETP.NE.AND P0, PT, R12, RZ, PT ;  /* 0x000000ff0c00720c */ /* 0x000fce0003f05270 */
[----:B------:R-:W-:Y:S06]  /*00b0*/  @!P1 BRA `(.L_x_1) ;  /* 0x0000000400e89947 */ /* 0x000fec0003800000 */
[----:B------:R-:W-:Y:S02]  /*00c0*/  LOP3.LUT R0, R2, 0x7ffffff0, RZ, 0xc0, !PT ;  /* 0x7ffffff002007812 */ /* 0x000fe400078ec0ff */
[----:B------:R-:W-:Y:S02]  /*00d0*/  MOV R4, UR4 ;  /* 0x0000000400047c02 */ /* 0x000fe40008000f00 */
[----:B------:R-:W-:-:S07]  /*00e0*/  IADD3 R5, PT, PT, -R0, RZ, RZ ;  /* 0x000000ff00057210 */ /* 0x000fce0007ffe1ff */
.L_x_2:
[----:B--2---:R-:W1:Y:S08]  /*00f0*/  LDC.64 R10, c[0x0][0x380] ;  /* 0x0000e000ff0a7b82 */ /* 0x004e700000000a00 */
[----:B------:R-:W2:Y:S08]  /*0100*/  LDC.64 R14, c[0x0][0x388] ;  /* 0x0000e200ff0e7b82 */ /* 0x000eb00000000a00 */
[----:B------:R-:W3:Y:S01]  /*0110*/  LDC.64 R6, c[0x0][0x390] ;  /* 0x0000e400ff067b82 */ /* 0x000ee20000000a00 */
[----:B-1----:R-:W-:-:S05]  /*0120*/  IMAD.WIDE R10, R4, 0x4, R10 ;  /* 0x00000004040a7825 */ /* 0x002fca00078e020a */
[----:B0-----:R-:W4:Y:S01]  /*0130*/  LDG.E R8, desc[UR6][R10.64] ;  /* 0x000000060a087981 */ /* 0x001f22000c1e1900 */
[----:B--2---:R-:W-:-:S05]  /*0140*/  IMAD.WIDE R14, R4, 0x4, R14 ;  /* 0x00000004040e7825 */ /* 0x004fca00078e020e */
[----:B------:R-:W4:Y:S01]  /*0150*/  LDG.E R9, desc[UR6][R14.64] ;  /* 0x000000060e097981 */ /* 0x000f22000c1e1900 */
[----:B------:R-:W-:-:S04]  /*0160*/  IMAD.WIDE R16, R3, 0x4, R10 ;  /* 0x0000000403107825 */ /* 0x000fc800078e020a */
[----:B---3--:R-:W-:-:S04]  /*0170*/  IMAD.WIDE R6, R4, 0x4, R6 ;  /* 0x0000000404067825 */ /* 0x008fc800078e0206 */
[----:B------:R-:W-:Y:S01]  /*0180*/  IMAD.WIDE R18, R3, 0x4, R14 ;  /* 0x0000000403127825 */ /* 0x000fe200078e020e */
[----:B----4-:R-:W-:-:S05]  /*0190*/  IADD3 R13, PT, PT, R8, R9, RZ ;  /* 0x00000009080d7210 */ /* 0x010fca0007ffe0ff */
[----:B------:R0:W-:Y:S04]  /*01a0*/  STG.E desc[UR6][R6.64], R13 ;  /* 0x0000000d06007986 */ /* 0x0001e8000c101906 */
[----:B------:R-:W2:Y:S04]  /*01b0*/  LDG.E R20, desc[UR6][R16.64] ;  /* 0x0000000610147981 */ /* 0x000ea8000c1e1900 */
[----:B------:R-:W2:Y:S01]  /*01c0*/  LDG.E R21, desc[UR6][R18.64] ;  /* 0x0000000612157981 */ /* 0x000ea2000c1e1900 */
[----:B------:R-:W-:-:S04]  /*01d0*/  IMAD.WIDE R8, R3, 0x4, R6 ;  /* 0x0000000403087825 */ /* 0x000fc800078e0206 */
[----:B------:R-:W-:Y:S01]  /*01e0*/  IMAD.WIDE R14, R3, 0x4, R16 ;  /* 0x00000004030e7825 */ /* 0x000fe200078e0210 */
[----:B--2---:R-:W-:-:S03]  /*01f0*/  IADD3 R23, PT, PT, R20, R21, RZ ;  /* 0x0000001514177210 */ /* 0x004fc60007ffe0ff */
[C---:B------:R-:W-:Y:S02]  /*0200*/  IMAD.WIDE R20, R3.reuse, 0x4, R18 ;  /* 0x0000000403147825 */ /* 0x040fe400078e0212 */
[----:B------:R1:W-:Y:S04]  /*0210*/  STG.E desc[UR6][R8.64], R23 ;  /* 0x0000001708007986 */ /* 0x0003e8000c101906 */
[----:B------:R-:W2:Y:S04]  /*0220*/  LDG.E R22, desc[UR6][R14.64] ;  /* 0x000000060e167981 */ /* 0x000ea8000c1e1900 */
[----:B------:R-:W2:Y:S01]  /*0230*/  LDG.E R25, desc[UR6][R20.64] ;  /* 0x0000000614197981 */ /* 0x000ea2000c1e1900 */
[----:B------:R-:W-:-:S04]  /*0240*/  IMAD.WIDE R10, R3, 0x4, R8 ;  /* 0x00000004030a7825 */ /* 0x000fc800078e0208 */
[----:B------:R-:W-:-:S04]  /*0250*/  IMAD.WIDE R16, R3, 0x4, R14 ;  /* 0x0000000403107825 */ /* 0x000fc800078e020e */
[----:B------:R-:W-:Y:S01]  /*0260*/  IMAD.WIDE R18, R3, 0x4, R20 ;  /* 0x0000000403127825 */ /* 0x000fe200078e0214 */
[----:B--2---:R-:W-:-:S05]  /*0270*/  IADD3 R25, PT, PT, R22, R25, RZ ;  /* 0x0000001916197210 */ /* 0x004fca0007ffe0ff */
[----:B------:R2:W-:Y:S04]  /*0280*/  STG.E desc[UR6][R10.64], R25 ;  /* 0x000000190a007986 */ /* 0x0005e8000c101906 */
[----:B0-----:R-:W3:Y:S04]  /*0290*/  LDG.E R13, desc[UR6][R16.64] ;  /* 0x00000006100d7981 */ /* 0x001ee8000c1e1900 */
[----:B------:R-:W3:Y:S01]  /*02a0*/  LDG.E R22, desc[UR6][R18.64] ;  /* 0x0000000612167981 */ /* 0x000ee2000c1e1900 */
[----:B------:R-:W-:-:S04]  /*02b0*/  IMAD.WIDE R6, R3, 0x4, R10 ;  /* 0x0000000403067825 */ /* 0x000fc800078e020a */
[----:B------:R-:W-:-:S04]  /*02c0*/  IMAD.WIDE R14, R3, 0x4, R16 ;  /* 0x00000004030e7825 */ /* 0x000fc800078e0210 */
[----:B------:R-:W-:Y:S01]  /*02d0*/  IMAD.WIDE R20, R3, 0x4, R18 ;  /* 0x0000000403147825 */ /* 0x000fe200078e0212 */
[----:B---3--:R-:W-:-:S05]  /*02e0*/  IADD3 R13, PT, PT, R13, R22, RZ ;  /* 0x000000160d0d7210 */ /* 0x008fca0007ffe0ff */
[----:B------:R0:W-:Y:S04]  /*02f0*/  STG.E desc[UR6][R6.64], R13 ;  /* 0x0000000d06007986 */ /* 0x0001e8000c101906 */
[----:B------:R-:W3:Y:S04]  /*0300*/  LDG.E R22, desc[UR6][R14.64] ;  /* 0x000000060e167981 */ /* 0x000ee8000c1e1900 */
[----:B-1----:R-:W3:Y:S01]  /*0310*/  LDG.E R23, desc[UR6][R20.64] ;  /* 0x0000000614177981 */ /* 0x002ee2000c1e1900 */
[----:B------:R-:W-:-:S04]  /*0320*/  IMAD.WIDE R8, R3, 0x4, R6 ;  /* 0x0000000403087825 */ /* 0x000fc800078e0206 */
[----:B------:R-:W-:-:S04]  /*0330*/  IMAD.WIDE R16, R3, 0x4, R14 ;  /* 0x0000000403107825 */ /* 0x000fc800078e020e */
[----:B------:R-:W-:Y:S01]  /*0340*/  IMAD.WIDE R18, R3, 0x4, R20 ;  /* 0x0000000403127825 */ /* 0x000fe200078e0214 */
[----:B---3--:R-:W-:-:S05]  /*0350*/  IADD3 R23, PT, PT, R22, R23, RZ ;  /* 0x0000001716177210 */ /* 0x008fca0007ffe0ff */
[----:B------:R1:W-:Y:S04]  /*0360*/  STG.E desc[UR6][R8.64], R23 ;  /* 0x0000001708007986 */ /* 0x0003e8000c101906 */
[----:B------:R-:W3:Y:S04]  /*0370*/  LDG.E R22, desc[UR6][R16.64] ;  /* 0x0000000610167981 */ /* 0x000ee8000c1e1900 */
[----:B--2---:R-:W3:Y:S01]  /*0380*/  LDG.E R25, desc[UR6][R18.64] ;  /* 0x0000000612197981 */ /* 0x004ee2000c1e1900 */
[----:B------:R-:W-:-:S04]  /*0390*/  IMAD.WIDE R10, R3, 0x4, R8 ;  /* 0x00000004030a7825 */ /* 0x000fc800078e0208 */
[----:B------:R-:W-:-:S04]  /*03a0*/  IMAD.WIDE R14, R3, 0x4, R16 ;  /* 0x00000004030e7825 */ /* 0x000fc800078e0210 */
[----:B------:R-:W-:Y:S01]  /*03b0*/  IMAD.WIDE R20, R3, 0x4, R18 ;  /* 0x0000000403147825 */ /* 0x000fe200078e0212 */
[----:B---3--:R-:W-:-:S05]  /*03c0*/  IADD3 R25, PT, PT, R22, R25, RZ ;  /* 0x0000001916197210 */ /* 0x008fca0007ffe0ff */
        /* <DEDUP_REMOVED lines=60> */
[----:B0-----:R-:W-:-:S04]  /*0790*/  IMAD.WIDE R6, R3, 0x4, R14 ;  /* 0x0000000403067825 */ /* 0x001fc800078e020e */
[----:B------:R-:W-:Y:S01]  /*07a0*/  IMAD.WIDE R16, R3, 0x4, R20 ;  /* 0x0000000403107825 */ /* 0x000fe200078e0214 */
[----:B---3--:R-:W-:-:S05]  /*07b0*/  IADD3 R25, PT, PT, R22, R25, RZ ;  /* 0x0000001916197210 */ /* 0x008fca0007ffe0ff */
[----:B------:R2:W-:Y:S04]  /*07c0*/  STG.E desc[UR6][R10.64], R25 ;  /* 0x000000190a007986 */ /* 0x0005e8000c101906 */
[----:B------:R-:W1:Y:S04]  /*07d0*/  LDG.E R6, desc[UR6][R6.64] ;  /* 0x0000000606067981 */ /* 0x000e68000c1e1900 */
[----:B------:R-:W1:Y:S01]  /*07e0*/  LDG.E R17, desc[UR6][R16.64] ;  /* 0x0000000610117981 */ /* 0x000e62000c1e1900 */
[----:B------:R-:W-:-:S04]  /*07f0*/  IADD3 R5, PT, PT, R5, 0x10, RZ ;  /* 0x0000001005057810 */ /* 0x000fc80007ffe0ff */
[----:B------:R-:W-:Y:S01]  /*0800*/  ISETP.NE.AND P1, PT, R5, RZ, PT ;  /* 0x000000ff0500720c */ /* 0x000fe20003f25270 */
[C---:B------:R-:W-:Y:S01]  /*0810*/  IMAD.WIDE R18, R3.reuse, 0x4, R10 ;  /* 0x0000000403127825 */ /* 0x040fe200078e020a */
[----:B------:R-:W-:Y:S02]  /*0820*/  LEA R4, R3, R4, 0x4 ;  /* 0x0000000403047211 */ /* 0x000fe400078e20ff */
[----:B-1----:R-:W-:-:S05]  /*0830*/  IADD3 R9, PT, PT, R6, R17, RZ ;  /* 0x0000001106097210 */ /* 0x002fca0007ffe0ff */
[----:B------:R2:W-:Y:S04]  /*0840*/  STG.E desc[UR6][R18.64], R9 ;  /* 0x0000000912007986 */ /* 0x0005e8000c101906 */
[----:B------:R-:W-:Y:S05]  /*0850*/  @P1 BRA `(.L_x_2) ;  /* 0xfffffff800241947 */ /* 0x000fea000383ffff */
.L_x_1:
[----:B0-----:R-:W-:Y:S05]  /*0860*/  @!P0 EXIT ;  /* 0x000000000000894d */ /* 0x001fea0003800000 */
[----:B------:R-:W-:Y:S02]  /*0870*/  ISETP.GE.U32.AND P0, PT, R12, 0x8, PT ;  /* 0x000000080c00780c */ /* 0x000fe40003f06070 */
[----:B--2---:R-:W-:-:S04]  /*0880*/  LOP3.LUT R18, R2, 0x7, RZ, 0xc0, !PT ;  /* 0x0000000702127812 */ /* 0x004fc800078ec0ff */
[----:B------:R-:W-:-:S07]  /*0890*/  ISETP.NE.AND P1, PT, R18, RZ, PT ;  /* 0x000000ff1200720c */ /* 0x000fce0003f25270 */
[----:B------:R-:W-:Y:S06]  /*08a0*/  @!P0 BRA `(.L_x_3) ;  /* 0x0000000000f48947 */ /* 0x000fec0003800000 */
[----:B------:R-:W0:Y:S01]  /*08b0*/  LDC.64 R4, c[0x0][0x380] ;  /* 0x0000e000ff047b82 */ /* 0x000e220000000a00 */
[----:B------:R-:W-:-:S07]  /*08c0*/  IMAD R11, R0, R3, UR4 ;  /* 0x00000004000b7e24 */ /* 0x000fce000f8e0203 */
[----:B------:R-:W1:Y:S08]  /*08d0*/  LDC.64 R6, c[0x0][0x388] ;  /* 0x0000e200ff067b82 */ /* 0x000e700000000a00 */
[----:B------:R-:W2:Y:S01]  /*08e0*/  LDC.64 R8, c[0x0][0x390] ;  /* 0x0000e400ff087b82 */ /* 0x000ea20000000a00 */
[----:B0-----:R-:W-:-:S05]  /*08f0*/  IMAD.WIDE R4, R11, 0x4, R4 ;  /* 0x000000040b047825 */ /* 0x001fca00078e0204 */
[----:B------:R-:W3:Y:S01]  /*0900*/  LDG.E R10, desc[UR6][R4.64] ;  /* 0x00000006040a7981 */ /* 0x000ee2000c1e1900 */
[----:B-1----:R-:W-:-:S05]  /*0910*/  IMAD.WIDE R6, R11, 0x4, R6 ;  /* 0x000000040b067825 */ /* 0x002fca00078e0206 */
[----:B------:R-:W3:Y:S01]  /*0920*/  LDG.E R13, desc[UR6][R6.64] ;  /* 0x00000006060d7981 */ /* 0x000ee2000c1e1900 */
[----:B--2---:R-:W-:Y:S01]  /*0930*/  IMAD.WIDE R8, R11, 0x4, R8 ;  /* 0x000000040b087825 */ /* 0x004fe200078e0208 */
[----:B---3--:R-:W-:-:S03]  /*0940*/  IADD3 R19, PT, PT, R10, R13, RZ ;  /* 0x0000000d0a137210 */ /* 0x008fc60007ffe0ff */
[----:B------:R-:W-:-:S04]  /*0950*/  IMAD.WIDE R10, R3, 0x4, R4 ;  /* 0x00000004030a7825 */ /* 0x000fc800078e0204 */
[C---:B------:R-:W-:Y:S01]  /*0960*/  IMAD.WIDE R12, R3.reuse, 0x4, R6 ;  /* 0x00000004030c7825 */ /* 0x040fe200078e0206 */
        /* <DEDUP_REMOVED lines=8> */
[----:B------:R-:W2:Y:S04]  /*09f0*/  LDG.E R20, desc[UR6][R4.64] ;  /* 0x0000000604147981 */ /* 0x000ea8000c1e1900 */
[----:B------:R-:W2:Y:S01]  /*0a00*/  LDG.E R23, desc[UR6][R6.64] ;  /* 0x0000000606177981 */ /* 0x000ea2000c1e1900 */
[----:B------:R-:W-:-:S04]  /*0a10*/  IMAD.WIDE R16, R3, 0x4, R14 ;  /* 0x0000000403107825 */ /* 0x000fc800078e020e */
[----:B0-----:R-:W-:-:S04]  /*0a20*/  IMAD.WIDE R8, R3, 0x4, R4 ;  /* 0x0000000403087825 */ /* 0x001fc800078e0204 */
[----:B------:R-:W-:Y:S01]  /*0a30*/  IMAD.WIDE R10, R3, 0x4, R6 ;  /* 0x00000004030a7825 */ /* 0x000fe200078e0206 */
[----:B--2---:R-:W-:-:S05]  /*0a40*/  IADD3 R23, PT, PT, R20, R23, RZ ;  /* 0x0000001714177210 */ /* 0x004fca0007ffe0ff */
        /* <DEDUP_REMOVED lines=16> */
[----:B0-----:R-:W3:Y:S01]  /*0b50*/  LDG.E R23, desc[UR6][R10.64] ;  /* 0x000000060a177981 */ /* 0x001ee2000c1e1900 */
[----:B------:R-:W-:-:S04]  /*0b60*/  IMAD.WIDE R16, R3, 0x4, R14 ;  /* 0x0000000403107825 */ /* 0x000fc800078e020e */
[----:B------:R-:W-:-:S04]  /*0b70*/  IMAD.WIDE R4, R3, 0x4, R8 ;  /* 0x0000000403047825 */ /* 0x000fc800078e0208 */
[----:B------:R-:W-:Y:S01]  /*0b80*/  IMAD.WIDE R6, R3, 0x4, R10 ;  /* 0x0000000403067825 */ /* 0x000fe200078e020a */
[----:B---3--:R-:W-:-:S05]  /*0b90*/  IADD3 R23, PT, PT, R20, R23, RZ ;  /* 0x0000001714177210 */ /* 0x008fca0007ffe0ff */
[----:B------:R0:W-:Y:S04]  /*0ba0*/  STG.E desc[UR6][R16.64], R23 ;  /* 0x0000001710007986 */ /* 0x0001e8000c101906 */
[----:B--2---:R-:W2:Y:S04]  /*0bb0*/  LDG.E R19, desc[UR6][R4.64] ;  /* 0x0000000604137981 */ /* 0x004ea8000c1e1900 */
[----:B------:R-:W2:Y:S01]  /*0bc0*/  LDG.E R20, desc[UR6][R6.64] ;  /* 0x0000000606147981 */ /* 0x000ea2000c1e1900 */
[----:B------:R-:W-:-:S04]  /*0bd0*/  IMAD.WIDE R12, R3, 0x4, R16 ;  /* 0x00000004030c7825 */ /* 0x000fc800078e0210 */
[----:B------:R-:W-:-:S04]  /*0be0*/  IMAD.WIDE R8, R3, 0x4, R4 ;  /* 0x0000000403087825 */ /* 0x000fc800078e0204 */
[----:B------:R-:W-:Y:S01]  /*0bf0*/  IMAD.WIDE R10, R3, 0x4, R6 ;  /* 0x00000004030a7825 */ /* 0x000fe200078e0206 */
[----:B--2---:R-:W-:-:S05]  /*0c00*/  IADD3 R19, PT, PT, R19, R20, RZ ;  /* 0x0000001413137210 */ /* 0x004fca0007ffe0ff */
[----:B------:R2:W-:Y:S04]  /*0c10*/  STG.E desc[UR6][R12.64], R19 ;  /* 0x000000130c007986 */ /* 0x0005e8000c101906 */
[----:B------:R-:W0:Y:S04]  /*0c20*/  LDG.E R8, desc[UR6][R8.64] ;  /* 0x0000000608087981 */ /* 0x000e28000c1e1900 */
[----:B------:R-:W0:Y:S01]  /*0c30*/  LDG.E R11, desc[UR6][R10.64] ;  /* 0x000000060a0b7981 */ /* 0x000e22000c1e1900 */
[----:B-1----:R-:W-:Y:S01]  /*0c40*/  IMAD.WIDE R14, R3, 0x4, R12 ;  /* 0x00000004030e7825 */ /* 0x002fe200078e020c */
[----:B------:R-:W-:-:S02]  /*0c50*/  IADD3 R0, PT, PT, R0, 0x8, RZ ;  /* 0x0000000800007810 */ /* 0x000fc40007ffe0ff */
[----:B0-----:R-:W-:-:S05]  /*0c60*/  IADD3 R17, PT, PT, R8, R11, RZ ;  /* 0x0000000b08117210 */ /* 0x001fca0007ffe0ff */
[----:B------:R2:W-:Y:S02]  /*0c70*/  STG.E desc[UR6][R14.64], R17 ;  /* 0x000000110e007986 */ /* 0x0005e4000c101906 */
.L_x_3:
[----:B------:R-:W-:Y:S05]  /*0c80*/  @!P1 EXIT ;  /* 0x000000000000994d */ /* 0x000fea0003800000 */
[----:B------:R-:W-:Y:S02]  /*0c90*/  ISETP.GE.U32.AND P0, PT, R18, 0x4, PT ;  /* 0x000000041200780c */ /* 0x000fe40003f06070 */
[----:B------:R-:W-:-:S04]  /*0ca0*/  LOP3.LUT R2, R2, 0x3, RZ, 0xc0, !PT ;  /* 0x0000000302027812 */ /* 0x000fc800078ec0ff */
[----:B------:R-:W-:-:S07]  /*0cb0*/  ISETP.NE.AND P1, PT, R2, RZ, PT ;  /* 0x000000ff0200720c */ /* 0x000fce0003f25270 */
[----:B------:R-:W-:Y:S06]  /*0cc0*/  @!P0 BRA `(.L_x_4) ;  /* 0x0000000000848947 */ /* 0x000fec0003800000 */
[----:B------:R-:W0:Y:S01]  /*0cd0*/  LDC.64 R4, c[0x0][0x380] ;  /* 0x0000e000ff047b82 */ /* 0x000e220000000a00 */
[----:B--2---:R-:W-:-:S07]  /*0ce0*/  IMAD R13, R0, R3, UR4 ;  /* 0x00000004000d7e24 */ /* 0x004fce000f8e0203 */
[----:B------:R-:W1:Y:S08]  /*0cf0*/  LDC.64 R6, c[0x0][0x388] ;  /* 0x0000e200ff067b82 */ /* 0x000e700000000a00 */
[----:B------:R-:W2:Y:S01]  /*0d00*/  LDC.64 R8, c[0x0][0x390] ;  /* 0x0000e400ff087b82 */ /* 0x000ea20000000a00 */
[----:B0-----:R-:W-:-:S05]  /*0d10*/  IMAD.WIDE R4, R13, 0x4, R4 ;  /* 0x000000040d047825 */ /* 0x001fca00078e0204 */
[----:B------:R-:W3:Y:S01]  /*0d20*/  LDG.E R10, desc[UR6][R4.64] ;  /* 0x00000006040a7981 */ /* 0x000ee2000c1e1900 */
[----:B-1----:R-:W-:-:S05]  /*0d30*/  IMAD.WIDE R6, R13, 0x4, R6 ;  /* 0x000000040d067825 */ /* 0x002fca00078e0206 */
[----:B------:R-:W3:Y:S01]  /*0d40*/  LDG.E R11, desc[UR6][R6.64] ;  /* 0x00000006060b7981 */ /* 0x000ee2000c1e1900 */
[----:B--2---:R-:W-:-:S04]  /*0d50*/  IMAD.WIDE R8, R13, 0x4, R8 ;  /* 0x000000040d087825 */ /* 0x004fc800078e0208 */
[----:B------:R-:W-:Y:S01]  /*0d60*/  IMAD.WIDE R12, R3, 0x4, R6 ;  /* 0x00000004030c7825 */ /* 0x000fe200078e0206 */
[----:B---3--:R-:W-:-:S03]  /*0d70*/  IADD3 R19, PT, PT, R10, R11, RZ ;  /* 0x0000000b0a137210 */ /* 0x008fc60007ffe0ff */
        /* <DEDUP_REMOVED lines=16> */
[----:B------:R-:W1:Y:S04]  /*0e80*/  LDG.E R8, desc[UR6][R8.64] ;  /* 0x0000000608087981 */ /* 0x000e68000c1e1900 */
[----:B------:R-:W1:Y:S01]  /*0e90*/  LDG.E R11, desc[UR6][R10.64] ;  /* 0x000000060a0b7981 */ /* 0x000e62000c1e1900 */
[----:B------:R-:W-:Y:S01]  /*0ea0*/  IMAD.WIDE R12, R3, 0x4, R16 ;  /* 0x00000004030c7825 */ /* 0x000fe200078e0210 */
[----:B------:R-:W-:-:S02]  /*0eb0*/  IADD3 R0, PT, PT, R0, 0x4, RZ ;  /* 0x0000000400007810 */ /* 0x000fc40007ffe0ff */
[----:B-1----:R-:W-:-:S05]  /*0ec0*/  IADD3 R15, PT, PT, R8, R11, RZ ;  /* 0x0000000b080f7210 */ /* 0x002fca0007ffe0ff */
[----:B------:R0:W-:Y:S02]  /*0ed0*/  STG.E desc[UR6][R12.64], R15 ;  /* 0x0000000f0c007986 */ /* 0x0001e4000c101906 */
.L_x_4:
[----:B------:R-:W-:Y:S05]  /*0ee0*/  @!P1 EXIT ;  /* 0x000000000000994d */ /* 0x000fea0003800000 */
[----:B0-2---:R-:W0:Y:S01]  /*0ef0*/  LDC.64 R14, c[0x0][0x390] ;  /* 0x0000e400ff0e7b82 */ /* 0x005e220000000a00 */
[----:B------:R-:W-:Y:S01]  /*0f00*/  IMAD R17, R0, R3, UR4 ;  /* 0x0000000400117e24 */ /* 0x000fe2000f8e0203 */
[----:B------:R-:W-:-:S06]  /*0f10*/  IADD3 R2, PT, PT, -R2, RZ, RZ ;  /* 0x000000ff02027210 */ /* 0x000fcc0007ffe1ff */
[----:B------:R-:W1:Y:S08]  /*0f20*/  LDC.64 R10, c[0x0][0x380] ;  /* 0x0000e000ff0a7b82 */ /* 0x000e700000000a00 */
[----:B------:R-:W2:Y:S02]  /*0f30*/  LDC.64 R12, c[0x0][0x388] ;  /* 0x0000e200ff0c7b82 */ /* 0x000ea40000000a00 */
.L_x_5:
[----:B-1----:R-:W-:-:S04]  /*0f40*/  IMAD.WIDE R4, R17, 0x4, R10 ;  /* 0x0000000411047825 */ /* 0x002fc800078e020a */
[C---:B--2---:R-:W-:Y:S02]  /*0f50*/  IMAD.WIDE R6, R17.reuse, 0x4, R12 ;  /* 0x0000000411067825 */ /* 0x044fe400078e020c */
[----:B------:R-:W2:Y:S04]  /*0f60*/  LDG.E R4, desc[UR6][R4.64] ;  /* 0x0000000604047981 */ /* 0x000ea8000c1e1900 */
[----:B------:R-:W2:Y:S01]  /*0f70*/  LDG.E R7, desc[UR6][R6.64] ;  /* 0x0000000606077981 */ /* 0x000ea2000c1e1900 */
[----:B------:R-:W-:Y:S01]  /*0f80*/  IADD3 R2, PT, PT, R2, 0x1, RZ ;  /* 0x0000000102027810 */ /* 0x000fe20007ffe0ff */
[C---:B0--3--:R-:W-:Y:S01]  /*0f90*/  IMAD.WIDE R8, R17.reuse, 0x4, R14 ;  /* 0x0000000411087825 */ /* 0x049fe200078e020e */
[----:B------:R-:W-:Y:S02]  /*0fa0*/  IADD3 R17, PT, PT, R17, R3, RZ ;  /* 0x0000000311117210 */ /* 0x000fe40007ffe0ff */
[----:B------:R-:W-:-:S02]  /*0fb0*/  ISETP.NE.AND P0, PT, R2, RZ, PT ;  /* 0x000000ff0200720c */ /* 0x000fc40003f05270 */
[----:B--2---:R-:W-:-:S05]  /*0fc0*/  IADD3 R19, PT, PT, R4, R7, RZ ;  /* 0x0000000704137210 */ /* 0x004fca0007ffe0ff */
[----:B------:R3:W-:Y:S06]  /*0fd0*/  STG.E desc[UR6][R8.64], R19 ;  /* 0x0000001308007986 */ /* 0x0007ec000c101906 */
[----:B------:R-:W-:Y:S05]  /*0fe0*/  @P0 BRA `(.L_x_5) ;  /* 0xfffffffc00d40947 */ /* 0x000fea000383ffff */
[----:B------:R-:W-:Y:S05]  /*0ff0*/  EXIT ;  /* 0x000000000000794d */ /* 0x000fea0003800000 */
.L_x_6:
        /* <DEDUP_REMOVED lines=16> */
.L_x_14:


//--------------------- .text._Z6rowAddPiS_S_ii   --------------------------
	.section	.text._Z6rowAddPiS_S_ii,"ax",@progbits
	.align	128
        .global         _Z6rowAddPiS_S_ii
        .type           _Z6rowAddPiS_S_ii,@function
        .size           _Z6rowAddPiS_S_ii,(.L_x_15 - _Z6rowAddPiS_S_ii)
        .other          _Z6rowAddPiS_S_ii,@"STO_CUDA_ENTRY STV_DEFAULT"
_Z6rowAddPiS_S_ii:
.text._Z6rowAddPiS_S_ii:
[----:B------:R-:W-:Y:S08]  /*0000*/  LDC R1, c[0x0][0x37c] ;  /* 0x0000df00ff017b82 */ /* 0x000ff00000000800 */
[----:B------:R-:W0:Y:S08]  /*0010*/  S2UR UR4, SR_CTAID.X ;  /* 0x00000000000479c3 */ /* 0x000e300000002500 */
[----:B------:R-:W0:Y:S02]  /*0020*/  LDC R2, c[0x0][0x398] ;  /* 0x0000e600ff027b82 */ /* 0x000e240000000800 */
[----:B0-----:R-:W-:-:S13]  /*0030*/  ISETP.LE.AND P0, PT, R2, UR4, PT ;  /* 0x0000000402007c0c */ /* 0x001fda000bf03270 */
[----:B------:R-:W-:Y:S05]  /*0040*/  @P0 EXIT ;  /* 0x000000000000094d */ /* 0x000fea0003800000 */
[----:B------:R-:W0:Y:S01]  /*0050*/  LDCU UR5, c[0x0][0x39c] ;  /* 0x00007380ff0577ac */ /* 0x000e220008000800 */
[C---:B------:R-:W-:Y:S01]  /*0060*/  VIADD R0, R2.reuse, 0xffffffff ;  /* 0xffffffff02007836 */ /* 0x040fe20000000000 */
[----:B------:R-:W-:Y:S01]  /*0070*/  LOP3.LUT R14, R2, 0xf, RZ, 0xc0, !PT ;  /* 0x0000000f020e7812 */ /* 0x000fe200078ec0ff */
[----:B------:R-:W1:Y:S03]  /*0080*/  LDCU.64 UR16, c[0x0][0x358] ;  /* 0x00006b00ff1077ac */ /* 0x000e660008000a00 */
[----:B------:R-:W-:Y:S01]  /*0090*/  ISETP.GE.U32.AND P1, PT, R0, 0xf, PT ;  /* 0x0000000f0000780c */ /* 0x000fe20003f26070 */
[----:B------:R-:W-:Y:S01]  /*00a0*/  HFMA2 R0, -RZ, RZ, 0, 0 ;  /* 0x00000000ff007431 */ /* 0x000fe200000001ff */
[----:B------:R-:W-:Y:S01]  /*00b0*/  ISETP.NE.AND P0, PT, R14, RZ, PT ;  /* 0x000000ff0e00720c */ /* 0x000fe20003f05270 */
[----:B0-----:R-:W-:-:S10]  /*00c0*/  UIMAD UR4, UR4, UR5, URZ ;  /* 0x00000005040472a4 */ /* 0x001fd4000f8e02ff */
[----:B------:R-:W-:Y:S05]  /*00d0*/  @!P1 BRA `(.L_x_7) ;  /* 0x0000000400609947 */ /* 0x000fea0003800000 */
[----:B------:R-:W0:Y:S01]  /*00e0*/  LDCU.128 UR12, c[0x0][0x380] ;  /* 0x00007000ff0c77ac */ /* 0x000e220008000c00 */
[----:B------:R-:W-:Y:S01]  /*00f0*/  LOP3.LUT R0, R2, 0xfffffff0, RZ, 0xc0, !PT ;  /* 0xfffffff002007812 */ /* 0x000fe200078ec0ff */
[----:B------:R-:W-:Y:S01]  /*0100*/  IMAD.U32 R3, RZ, RZ, UR4 ;  /* 0x00000004ff037e24 */ /* 0x000fe2000f8e00ff */
[----:B------:R-:W2:Y:S02]  /*0110*/  LDCU.64 UR10, c[0x0][0x390] ;  /* 0x00007200ff0a77ac */ /* 0x000ea40008000a00 */
[----:B------:R-:W-:Y:S01]  /*0120*/  IADD3 R10, PT, PT, -R0, RZ, RZ ;  /* 0x000000ff000a7210 */ /* 0x000fe20007ffe1ff */
[----:B0-----:R-:W-:Y:S02]  /*0130*/  UIADD3 UR9, UP0, UPT, UR12, 0x20, URZ ;  /* 0x000000200c097890 */ /* 0x001fe4000ff1e0ff */
[----:B------:R-:W-:Y:S02]  /*0140*/  UIADD3 UR7, UP1, UPT, UR14, 0x20, URZ ;  /* 0x000000200e077890 */ /* 0x000fe4000ff3e0ff */
[----:B--2---:R-:W-:-:S02]  /*0150*/  UIADD3 UR5, UP2, UPT, UR10, 0x20, URZ ;  /* 0x000000200a057890 */ /* 0x004fc4000ff5e0ff */
[----:B------:R-:W-:Y:S02]  /*0160*/  UIADD3.X UR10, UPT, UPT, URZ, UR13, URZ, UP0, !UPT ;  /* 0x0000000dff0a7290 */ /* 0x000fe400087fe4ff */
[----:B------:R-:W-:Y:S02]  /*0170*/  UIADD3.X UR8, UPT, UPT, URZ, UR15, URZ, UP1, !UPT ;  /* 0x0000000fff087290 */ /* 0x000fe40008ffe4ff */
[----:B------:R-:W-:-:S12]  /*0180*/  UIADD3.X UR6, UPT, UPT, URZ, UR11, URZ, UP2, !UPT ;  /* 0x0000000bff067290 */ /* 0x000fd800097fe4ff */
.L_x_8:
[----:B------:R-:W-:Y:S01]  /*0190*/  MOV R5, UR10 ;  /* 0x0000000a00057c02 */ /* 0x000fe20008000f00 */
[----:B------:R-:W-:Y:S01]  /*01a0*/  IMAD.U32 R4, RZ, RZ, UR9 ;  /* 0x00000009ff047e24 */ /* 0x000fe2000f8e00ff */
[----:B------:R-:W-:Y:S01]  /*01b0*/  MOV R7, UR8 ;  /* 0x0000000800077c02 */ /* 0x000fe20008000f00 */
[----:B------:R-:W-:Y:S02]  /*01c0*/  IMAD.U32 R6, RZ, RZ, UR7 ;  /* 0x00000007ff067e24 */ /* 0x000fe4000f8e00ff */
[----:B------:R-:W-:-:S04]  /*01d0*/  IMAD.WIDE R4, R3, 0x4, R4 ;  /* 0x0000000403047825 */ /* 0x000fc800078e0204 */
[----:B------:R-:W-:Y:S01]  /*01e0*/  IMAD.WIDE R6, R3, 0x4, R6 ;  /* 0x0000000403067825 */ /* 0x000fe200078e0206 */
[----:B01----:R-:W2:Y:S04]  /*01f0*/  LDG.E R11, desc[UR16][R4.64+-0x20] ;  /* 0xffffe010040b7981 */ /* 0x003ea8000c1e1900 */
[----:B------:R-:W2:Y:S01]  /*0200*/  LDG.E R12, desc[UR16][R6.64+-0x20] ;  /* 0xffffe010060c7981 */ /* 0x000ea2000c1e1900 */
[----:B------:R-:W-:Y:S01]  /*0210*/  MOV R9, UR6 ;  /* 0x0000000600097c02 */ /* 0x000fe20008000f00 */
[----:B------:R-:W-:-:S04]  /*0220*/  IMAD.U32 R8, RZ, RZ, UR5 ;  /* 0x00000005ff087e24 */ /* 0x000fc8000f8e00ff */
[----:B------:R-:W-:-:S04]  /*0230*/  IMAD.WIDE R8, R3, 0x4, R8 ;  /* 0x0000000403087825 */ /* 0x000fc800078e0208 */
[----:B--2---:R-:W-:-:S05]  /*0240*/  IMAD.IADD R11, R11, 0x1, R12 ;  /* 0x000000010b0b7824 */ /* 0x004fca00078e020c */
[----:B------:R0:W-:Y:S04]  /*0250*/  STG.E desc[UR16][R8.64+-0x20], R11 ;  /* 0xffffe00b08007986 */ /* 0x0001e8000c101910 */
[----:B------:R-:W2:Y:S04]  /*0260*/  LDG.E R12, desc[UR16][R4.64+-0x1c] ;  /* 0xffffe410040c7981 */ /* 0x000ea8000c1e1900 */
[----:B------:R-:W2:Y:S02]  /*0270*/  LDG.E R13, desc[UR16][R6.64+-0x1c] ;  /* 0xffffe410060d7981 */ /* 0x000ea4000c1e1900 */
[----:B--2---:R-:W-:-:S05]  /*0280*/  IADD3 R13, PT, PT, R12, R13, RZ ;  /* 0x0000000d0c0d7210 */ /* 0x004fca0007ffe0ff */
[----:B------:R1:W-:Y:S04]  /*0290*/  STG.E desc[UR16][R8.64+-0x1c], R13 ;  /* 0xffffe40d08007986 */ /* 0x0003e8000c101910 */
[----:B------:R-:W2:Y:S04]  /*02a0*/  LDG.E R12, desc[UR16][R4.64+-0x18] ;  /* 0xffffe810040c7981 */ /* 0x000ea8000c1e1900 */
[----:B------:R-:W2:Y:S02]  /*02b0*/  LDG.E R15, desc[UR16][R6.64+-0x18] ;  /* 0xffffe810060f7981 */ /* 0x000ea4000c1e1900 */
[----:B--2---:R-:W-:-:S05]  /*02c0*/  IMAD.IADD R15, R12, 0x1, R15 ;  /* 0x000000010c0f7824 */ /* 0x004fca00078e020f */
[----:B------:R2:W-:Y:S04]  /*02d0*/  STG.E desc[UR16][R8.64+-0x18], R15 ;  /* 0xffffe80f08007986 */ /* 0x0005e8000c101910 */
[----:B------:R-:W3:Y:S04]  /*02e0*/  LDG.E R12, desc[UR16][R4.64+-0x14] ;  /* 0xffffec10040c7981 */ /* 0x000ee8000c1e1900 */
[----:B------:R-:W3:Y:S02]  /*02f0*/  LDG.E R17, desc[UR16][R6.64+-0x14] ;  /* 0xffffec1006117981 */ /* 0x000ee4000c1e1900 */
[----:B---3--:R-:W-:-:S05]  /*0300*/  IADD3 R17, PT, PT, R12, R17, RZ ;  /* 0x000000110c117210 */ /* 0x008fca0007ffe0ff */
[----:B------:R3:W-:Y:S04]  /*0310*/  STG.E desc[UR16][R8.64+-0x14], R17 ;  /* 0xffffec1108007986 */ /* 0x0007e8000c101910 */
[----:B0-----:R-:W4:Y:S04]  /*0320*/  LDG.E R11, desc[UR16][R4.64+-0x10] ;  /* 0xfffff010040b7981 */ /* 0x001f28000c1e1900 */
[----:B------:R-:W4:Y:S02]  /*0330*/  LDG.E R12, desc[UR16][R6.64+-0x10] ;  /* 0xfffff010060c7981 */ /* 0x000f24000c1e1900 */
[----:B----4-:R-:W-:-:S05]  /*0340*/  IMAD.IADD R11, R11, 0x1, R12 ;  /* 0x000000010b0b7824 */ /* 0x010fca00078e020c */
[----:B------:R0:W-:Y:S04]  /*0350*/  STG.E desc[UR16][R8.64+-0x10], R11 ;  /* 0xfffff00b08007986 */ /* 0x0001e8000c101910 */
[----:B------:R-:W4:Y:S04]  /*0360*/  LDG.E R12, desc[UR16][R4.64+-0xc] ;  /* 0xfffff410040c7981 */ /* 0x000f28000c1e1900 */
[----:B-1----:R-:W4:Y:S02]  /*0370*/  LDG.E R13, desc[UR16][R6.64+-0xc] ;  /* 0xfffff410060d7981 */ /* 0x002f24000c1e1900 */
[----:B----4-:R-:W-:-:S05]  /*0380*/  IADD3 R13, PT, PT, R12, R13, RZ ;  /* 0x0000000d0c0d7210 */ /* 0x010fca0007ffe0ff */
[----:B------:R1:W-:Y:S04]  /*0390*/  STG.E desc[UR16][R8.64+-0xc], R13 ;  /* 0xfffff40d08007986 */ /* 0x0003e8000c101910 */
[----:B------:R-:W4:Y:S04]  /*03a0*/  LDG.E R12, desc[UR16][R4.64+-0x8] ;  /* 0xfffff810040c7981 */ /* 0x000f28000c1e1900 */
[----:B--2---:R-:W4:Y:S02]  /*03b0*/  LDG.E R15, desc[UR16][R6.64+-0x8] ;  /* 0xfffff810060f7981 */ /* 0x004f24000c1e1900 */
[----:B----4-:R-:W-:-:S05]  /*03c0*/  IMAD.IADD R15, R12, 0x1, R15 ;  /* 0x000000010c0f7824 */ /* 0x010fca00078e020f */
[----:B------:R2:W-:Y:S04]  /*03d0*/  STG.E desc[UR16][R8.64+-0x8], R15 ;  /* 0xfffff80f08007986 */ /* 0x0005e8000c101910 */
[----:B------:R-:W4:Y:S04]  /*03e0*/  LDG.E R12, desc[UR16][R4.64+-0x4] ;  /* 0xfffffc10040c7981 */ /* 0x000f28000c1e1900 */
[----:B---3--:R-:W4:Y:S02]  /*03f0*/  LDG.E R17, desc[UR16][R6.64+-0x4] ;  /* 0xfffffc1006117981 */ /* 0x008f24000c1e1900 */
[----:B----4-:R-:W-:-:S05]  /*0400*/  IADD3 R17, PT, PT, R12, R17, RZ ;  /* 0x000000110c117210 */ /* 0x010fca0007ffe0ff */
        /* <DEDUP_REMOVED lines=26> */
[----:B--2---:R-:W4:Y:S01]  /*05b0*/  LDG.E R15, desc[UR16][R6.64+0x18] ;  /* 0x00001810060f7981 */ /* 0x004f22000c1e1900 */
[----:B------:R-:W-:Y:S02]  /*05c0*/  VIADD R10, R10, 0x10 ;  /* 0x000000100a0a7836 */ /* 0x000fe40000000000 */
[----:B----4-:R-:W-:-:S05]  /*05d0*/  IMAD.IADD R15, R12, 0x1, R15 ;  /* 0x000000010c0f7824 */ /* 0x010fca00078e020f */
[----:B------:R0:W-:Y:S04]  /*05e0*/  STG.E desc[UR16][R8.64+0x18], R15 ;  /* 0x0000180f08007986 */ /* 0x0001e8000c101910 */
[----:B------:R-:W2:Y:S04]  /*05f0*/  LDG.E R12, desc[UR16][R4.64+0x1c] ;  /* 0x00001c10040c7981 */ /* 0x000ea8000c1e1900 */
[----:B---3--:R-:W2:Y:S01]  /*0600*/  LDG.E R17, desc[UR16][R6.64+0x1c] ;  /* 0x00001c1006117981 */ /* 0x008ea2000c1e1900 */
[----:B------:R-:W-:Y:S02]  /*0610*/  ISETP.NE.AND P1, PT, R10, RZ, PT ;  /* 0x000000ff0a00720c */ /* 0x000fe40003f25270 */
[----:B------:R-:W-:-:S02]  /*0620*/  IADD3 R3, PT, PT, R3, 0x10, RZ ;  /* 0x0000001003037810 */ /* 0x000fc40007ffe0ff */
[----:B--2---:R-:W-:-:S05]  /*0630*/  IADD3 R17, PT, PT, R12, R17, RZ ;  /* 0x000000110c117210 */ /* 0x004fca0007ffe0ff */
[----:B------:R0:W-:Y:S04]  /*0640*/  STG.E desc[UR16][R8.64+0x1c], R17 ;  /* 0x00001c1108007986 */ /* 0x0001e8000c101910 */
[----:B------:R-:W-:Y:S05]  /*0650*/  @P1 BRA `(.L_x_8) ;  /* 0xfffffff800cc1947 */ /* 0x000fea000383ffff */
.L_x_7:
[----:B-1----:R-:W-:Y:S05]  /*0660*/  @!P0 EXIT ;  /* 0x000000000000894d */ /* 0x002fea0003800000 */
[----:B------:R-:W-:Y:S02]  /*0670*/  ISETP.GE.U32.AND P0, PT, R14, 0x8, PT ;  /* 0x000000080e00780c */ /* 0x000fe40003f06070 */
[----:B------:R-:W-:-:S04]  /*0680*/  LOP3.LUT R12, R2, 0x7, RZ, 0xc0, !PT ;  /* 0x00000007020c7812 */ /* 0x000fc800078ec0ff */
[----:B------:R-:W-:-:S07]  /*0690*/  ISETP.NE.AND P1, PT, R12, RZ, PT ;  /* 0x000000ff0c00720c */ /* 0x000fce0003f25270 */
[----:B------:R-:W-:Y:S06]  /*06a0*/  @!P0 BRA `(.L_x_9) ;  /* 0x0000000000a08947 */ /* 0x000fec0003800000 */
[----:B------:R-:W1:Y:S01]  /*06b0*/  LDC.64 R4, c[0x0][0x380] ;  /* 0x0000e000ff047b82 */ /* 0x000e620000000a00 */
[----:B------:R-:W-:-:S07]  /*06c0*/  VIADD R3, R0, UR4 ;  /* 0x0000000400037c36 */ /* 0x000fce0008000000 */
[----:B------:R-:W2:Y:S08]  /*06d0*/  LDC.64 R6, c[0x0][0x388] ;  /* 0x0000e200ff067b82 */ /* 0x000eb00000000a00 */
[----:B0-----:R-:W0:Y:S01]  /*06e0*/  LDC.64 R8, c[0x0][0x390] ;  /* 0x0000e400ff087b82 */ /* 0x001e220000000a00 */
[----:B-1----:R-:W-:-:S05]  /*06f0*/  IMAD.WIDE R4, R3, 0x4, R4 ;  /* 0x0000000403047825 */ /* 0x002fca00078e0204 */
[----:B------:R-:W3:Y:S01]  /*0700*/  LDG.E R10, desc[UR16][R4.64] ;  /* 0x00000010040a7981 */ /* 0x000ee2000c1e1900 */
[----:B--2---:R-:W-:-:S05]  /*0710*/  IMAD.WIDE R6, R3, 0x4, R6 ;  /* 0x0000000403067825 */ /* 0x004fca00078e0206 */
[----:B------:R-:W3:Y:S01]  /*0720*/  LDG.E R11, desc[UR16][R6.64] ;  /* 0x00000010060b7981 */ /* 0x000ee2000c1e1900 */
[----:B0-----:R-:W-:Y:S01]  /*0730*/  IMAD.WIDE R8, R3, 0x4, R8 ;  /* 0x0000000403087825 */ /* 0x001fe200078e0208 */
[----:B---3--:R-:W-:-:S05]  /*0740*/  IADD3 R11, PT, PT, R10, R11, RZ ;  /* 0x0000000b0a0b7210 */ /* 0x008fca0007ffe0ff */
[----:B------:R0:W-:Y:S04]  /*0750*/  STG.E desc[UR16][R8.64], R11 ;  /* 0x0000000b08007986 */ /* 0x0001e8000c101910 */
[----:B------:R-:W2:Y:S04]  /*0760*/  LDG.E R3, desc[UR16][R4.64+0x4] ;  /* 0x0000041004037981 */ /* 0x000ea8000c1e1900 */
[----:B------:R-:W2:Y:S02]  /*0770*/  LDG.E R10, desc[UR16][R6.64+0x4] ;  /* 0x00000410060a7981 */ /* 0x000ea4000c1e1900 */
[----:B--2---:R-:W-:-:S05]  /*0780*/  IMAD.IADD R3, R3, 0x1, R10 ;  /* 0x0000000103037824 */ /* 0x004fca00078e020a */
[----:B------:R1:W-:Y:S04]  /*0790*/  STG.E desc[UR16][R8.64+0x4], R3 ;  /* 0x0000040308007986 */ /* 0x0003e8000c101910 */
[----:B------:R-:W2:Y:S04]  /*07a0*/  LDG.E R10, desc[UR16][R4.64+0x8] ;  /* 0x00000810040a7981 */ /* 0x000ea8000c1e1900 */
[----:B------:R-:W2:Y:S02]  /*07b0*/  LDG.E R13, desc[UR16][R6.64+0x8] ;  /* 0x00000810060d7981 */ /* 0x000ea4000c1e1900 */
[----:B--2---:R-:W-:-:S05]  /*07c0*/  IADD3 R13, PT, PT, R10, R13, RZ ;  /* 0x0000000d0a0d7210 */ /* 0x004fca0007ffe0ff */
[----:B------:R2:W-:Y:S04]  /*07d0*/  STG.E desc[UR16][R8.64+0x8], R13 ;  /* 0x0000080d08007986 */ /* 0x0005e8000c101910 */
[----:B------:R-:W3:Y:S04]  /*07e0*/  LDG.E R10, desc[UR16][R4.64+0xc] ;  /* 0x00000c10040a7981 */ /* 0x000ee8000c1e1900 */
[----:B------:R-:W3:Y:S02]  /*07f0*/  LDG.E R15, desc[UR16][R6.64+0xc] ;  /* 0x00000c10060f7981 */ /* 0x000ee4000c1e1900 */
[----:B---3--:R-:W-:-:S05]  /*0800*/  IMAD.IADD R15, R10, 0x1, R15 ;  /* 0x000000010a0f7824 */ /* 0x008fca00078e020f */
[----:B------:R3:W-:Y:S04]  /*0810*/  STG.E desc[UR16][R8.64+0xc], R15 ;  /* 0x00000c0f08007986 */ /* 0x0007e8000c101910 */
[----:B------:R-:W4:Y:S04]  /*0820*/  LDG.E R10, desc[UR16][R4.64+0x10] ;  /* 0x00001010040a7981 */ /* 0x000f28000c1e1900 */
[----:B0-----:R-:W4:Y:S02]  /*0830*/  LDG.E R11, desc[UR16][R6.64+0x10] ;  /* 0x00001010060b7981 */ /* 0x001f24000c1e1900 */
[----:B----4-:R-:W-:-:S05]  /*0840*/  IADD3 R11, PT, PT, R10, R11, RZ ;  /* 0x0000000b0a0b7210 */ /* 0x010fca0007ffe0ff */
[----:B------:R4:W-:Y:S04]  /*0850*/  STG.E desc[UR16][R8.64+0x10], R11 ;  /* 0x0000100b08007986 */ /* 0x0009e8000c101910 */
[----:B-1----:R-:W5:Y:S04]  /*0860*/  LDG.E R3, desc[UR16][R4.64+0x14] ;  /* 0x0000141004037981 */ /* 0x002f68000c1e1900 */
[----:B------:R-:W5:Y:S02]  /*0870*/  LDG.E R10, desc[UR16][R6.64+0x14] ;  /* 0x00001410060a7981 */ /* 0x000f64000c1e1900 */
[----:B-----5:R-:W-:-:S05]  /*0880*/  IMAD.IADD R3, R3, 0x1, R10 ;  /* 0x0000000103037824 */ /* 0x020fca00078e020a */
[----:B------:R4:W-:Y:S04]  /*0890*/  STG.E desc[UR16][R8.64+0x14], R3 ;  /* 0x0000140308007986 */ /* 0x0009e8000c101910 */
[----:B------:R-:W5:Y:S04]  /*08a0*/  LDG.E R10, desc[UR16][R4.64+0x18] ;  /* 0x00001810040a7981 */ /* 0x000f68000c1e1900 */
[----:B--2---:R-:W5:Y:S02]  /*08b0*/  LDG.E R13, desc[UR16][R6.64+0x18] ;  /* 0x00001810060d7981 */ /* 0x004f64000c1e1900 */
[----:B-----5:R-:W-:-:S05]  /*08c0*/  IADD3 R13, PT, PT, R10, R13, RZ ;  /* 0x0000000d0a0d7210 */ /* 0x020fca0007ffe0ff */
[----:B------:R4:W-:Y:S04]  /*08d0*/  STG.E desc[UR16][R8.64+0x18], R13 ;  /* 0x0000180d08007986 */ /* 0x0009e8000c101910 */
[----:B------:R-:W2:Y:S04]  /*08e0*/  LDG.E R10, desc[UR16][R4.64+0x1c] ;  /* 0x00001c10040a7981 */ /* 0x000ea8000c1e1900 */
[----:B---3--:R-:W2:Y:S01]  /*08f0*/  LDG.E R15, desc[UR16][R6.64+0x1c] ;  /* 0x00001c10060f7981 */ /* 0x008ea2000c1e1900 */
[----:B------:R-:W-:Y:S01]  /*0900*/  IADD3 R0, PT, PT, R0, 0x8, RZ ;  /* 0x0000000800007810 */ /* 0x000fe20007ffe0ff */
[----:B--2---:R-:W-:-:S05]  /*0910*/  IMAD.IADD R15, R10, 0x1, R15 ;  /* 0x000000010a0f7824 */ /* 0x004fca00078e020f */
[----:B------:R4:W-:Y:S02]  /*0920*/  STG.E desc[UR16][R8.64+0x1c], R15 ;  /* 0x00001c0f08007986 */ /* 0x0009e4000c101910 */
.L_x_9:
[----:B------:R-:W-:Y:S05]  /*0930*/  @!P1 EXIT ;  /* 0x000000000000994d */ /* 0x000fea0003800000 */
[----:B------:R-:W-:Y:S02]  /*0940*/  ISETP.GE.U32.AND P0, PT, R12, 0x4, PT ;  /* 0x000000040c00780c */ /* 0x000fe40003f06070 */
[----:B------:R-:W-:-:S04]  /*0950*/  LOP3.LUT R4, R2, 0x3, RZ, 0xc0, !PT ;  /* 0x0000000302047812 */ /* 0x000fc800078ec0ff */
[----:B------:R-:W-:-:S07]  /*0960*/  ISETP.NE.AND P1, PT, R4, RZ, PT ;  /* 0x000000ff0400720c */ /* 0x000fce0003f25270 */
[----:B------:R-:W-:Y:S06]  /*0970*/  @!P0 BRA `(.L_x_10) ;  /* 0x0000000000608947 */ /* 0x000fec0003800000 */
[----:B----4-:R-:W1:Y:S01]  /*0980*/  LDC.64 R2, c[0x0][0x380] ;  /* 0x0000e000ff027b82 */ /* 0x010e620000000a00 */
[----:B0-----:R-:W-:-:S07]  /*0990*/  VIADD R11, R0, UR4 ;  /* 0x00000004000b7c36 */ /* 0x001fce0008000000 */
[----:B------:R-:W0:Y:S08]  /*09a0*/  LDC.64 R6, c[0x0][0x388] ;  /* 0x0000e200ff067b82 */ /* 0x000e300000000a00 */
[----:B------:R-:W2:Y:S01]  /*09b0*/  LDC.64 R8, c[0x0][0x390] ;  /* 0x0000e400ff087b82 */ /* 0x000ea20000000a00 */
[----:B-1----:R-:W-:-:S05]  /*09c0*/  IMAD.WIDE R2, R11, 0x4, R2 ;  /* 0x000000040b027825 */ /* 0x002fca00078e0202 */
[----:B------:R-:W3:Y:S01]  /*09d0*/  LDG.E R5, desc[UR16][R2.64] ;  /* 0x0000001002057981 */ /* 0x000ee2000c1e1900 */
[----:B0-----:R-:W-:-:S05]  /*09e0*/  IMAD.WIDE R6, R11, 0x4, R6 ;  /* 0x000000040b067825 */ /* 0x001fca00078e0206 */
[----:B------:R-:W3:Y:S01]  /*09f0*/  LDG.E R10, desc[UR16][R6.64] ;  /* 0x00000010060a7981 */ /* 0x000ee2000c1e1900 */
[----:B--2---:R-:W-:Y:S01]  /*0a00*/  IMAD.WIDE R8, R11, 0x4, R8 ;  /* 0x000000040b087825 */ /* 0x004fe200078e0208 */
        /* <DEDUP_REMOVED lines=10> */
[----:B------:R-:W2:Y:S04]  /*0ab0*/  LDG.E R10, desc[UR16][R2.64+0xc] ;  /* 0x00000c10020a7981 */ /* 0x000ea8000c1e1900 */
[----:B------:R-:W2:Y:S01]  /*0ac0*/  LDG.E R15, desc[UR16][R6.64+0xc] ;  /* 0x00000c10060f7981 */ /* 0x000ea2000c1e1900 */
[----:B------:R-:W-:Y:S01]  /*0ad0*/  IADD3 R0, PT, PT, R0, 0x4, RZ ;  /* 0x0000000400007810 */ /* 0x000fe20007ffe0ff */
[----:B--2---:R-:W-:-:S05]  /*0ae0*/  IMAD.IADD R15, R10, 0x1, R15 ;  /* 0x000000010a0f7824 */ /* 0x004fca00078e020f */
[----:B------:R1:W-:Y:S02]  /*0af0*/  STG.E desc[UR16][R8.64+0xc], R15 ;  /* 0x00000c0f08007986 */ /* 0x0003e4000c101910 */
.L_x_10:
[----:B------:R-:W-:Y:S05]  /*0b00*/  @!P1 EXIT ;  /* 0x000000000000994d */ /* 0x000fea0003800000 */
[----:B01--4-:R-:W0:Y:S01]  /*0b10*/  LDC.64 R8, c[0x0][0x390] ;  /* 0x0000e400ff087b82 */ /* 0x013e220000000a00 */
[----:B------:R-:W-:Y:S01]  /*0b20*/  VIADD R15, R0, UR4 ;  /* 0x00000004000f7c36 */ /* 0x000fe20008000000 */
[----:B------:R-:W-:-:S06]  /*0b30*/  IADD3 R0, PT, PT, -R4, RZ, RZ ;  /* 0x000000ff04007210 */ /* 0x000fcc0007ffe1ff */
[----:B------:R-:W1:Y:S08]  /*0b40*/  LDC.64 R12, c[0x0][0x380] ;  /* 0x0000e000ff0c7b82 */ /* 0x000e700000000a00 */
[----:B------:R-:W2:Y:S02]  /*0b50*/  LDC.64 R10, c[0x0][0x388] ;  /* 0x0000e200ff0a7b82 */ /* 0x000ea40000000a00 */
.L_x_11:
[----:B--2---:R-:W-:-:S04]  /*0b60*/  IMAD.WIDE R4, R15, 0x4, R10 ;  /* 0x000000040f047825 */ /* 0x004fc800078e020a */
[C---:B-1----:R-:W-:Y:S02]  /*0b70*/  IMAD.WIDE R6, R15.reuse, 0x4, R12 ;  /* 0x000000040f067825 */ /* 0x042fe400078e020c */
[----:B------:R-:W2:Y:S04]  /*0b80*/  LDG.E R5, desc[UR16][R4.64] ;  /* 0x0000001004057981 */ /* 0x000ea8000c1e1900 */
[----:B------:R-:W2:Y:S01]  /*0b90*/  LDG.E R6, desc[UR16][R6.64] ;  /* 0x0000001006067981 */ /* 0x000ea2000c1e1900 */
[----:B------:R-:W-:Y:S01]  /*0ba0*/  IADD3 R0, PT, PT, R0, 0x1, RZ ;  /* 0x0000000100007810 */ /* 0x000fe20007ffe0ff */
[----:B0--3--:R-:W-:-:S03]  /*0bb0*/  IMAD.WIDE R2, R15, 0x4, R8 ;  /* 0x000000040f027825 */ /* 0x009fc600078e0208 */
[----:B------:R-:W-:Y:S01]  /*0bc0*/  ISETP.NE.AND P0, PT, R0, RZ, PT ;  /* 0x000000ff0000720c */ /* 0x000fe20003f05270 */
[----:B------:R-:W-:Y:S02]  /*0bd0*/  VIADD R15, R15, 0x1 ;  /* 0x000000010f0f7836 */ /* 0x000fe40000000000 */
[----:B--2---:R-:W-:-:S05]  /*0be0*/  IMAD.IADD R17, R6, 0x1, R5 ;  /* 0x0000000106117824 */ /* 0x004fca00078e0205 */
[----:B------:R3:W-:Y:S05]  /*0bf0*/  STG.E desc[UR16][R2.64], R17 ;  /* 0x0000001102007986 */ /* 0x0007ea000c101910 */
[----:B------:R-:W-:Y:S05]  /*0c00*/  @P0 BRA `(.L_x_11) ;  /* 0xfffffffc00d40947 */ /* 0x000fea000383ffff */
[----:B------:R-:W-:Y:S05]  /*0c10*/  EXIT ;  /* 0x000000000000794d */ /* 0x000fea0003800000 */
.L_x_12:
        /* <DEDUP_REMOVED lines=14> */
.L_x_15:


//--------------------- .nv.shared.reserved.0     --------------------------
	.section	.nv.shared.reserved.0,"aw",@nobits
	.weak		__nv_reservedSMEM_offset_0_alias
	.size		__nv_reservedSMEM_offset_0_alias, 0, 64
	.other		__nv_reservedSMEM_offset_0_alias,@"STO_CUDA_RESERVED_SHARED STV_DEFAULT"
__nv_reservedSMEM_offset_0_alias:
	.zero		0
	.zero		64


//--------------------- .nv.constant0._Z7elemAddPiS_S_ii --------------------------
	.section	.nv.constant0._Z7elemAddPiS_S_ii,"a",@progbits
	.sectionflags	@""
	.align	4
.nv.constant0._Z7elemAddPiS_S_ii:
	.zero		928


//--------------------- .nv.constant0._Z6colAddPiS_S_ii --------------------------
	.section	.nv.constant0._Z6colAddPiS_S_ii,"a",@progbits
	.sectionflags	@""
	.align	4
.nv.constant0._Z6colAddPiS_S_ii:
	.zero		928


//--------------------- .nv.constant0._Z6rowAddPiS_S_ii --------------------------
	.section	.nv.constant0._Z6rowAddPiS_S_ii,"a",@progbits
	.sectionflags	@""
	.align	4
.nv.constant0._Z6rowAddPiS_S_ii:
	.zero		928


//--------------------- SYMBOLS --------------------------

	.type		.nv.reservedSmem.offset0,@object
	.size		.nv.reservedSmem.offset0,0x4
